//
// Generated by NVIDIA NVVM Compiler
//
// Compiler Build ID: CL-36424714
// Cuda compilation tools, release 13.0, V13.0.88
// Based on NVVM 20.0.0
//

.version 9.0
.target sm_100
.address_size 64

	// .globl	_Z4Yuk1P6float2S0_fi
// _ZZ4Yuk2P6float2S0_fiE8poslocal has been demoted
// _ZZ4Yuk2P6float2S0_fiE8acclocal has been demoted

.visible .entry _Z4Yuk1P6float2S0_fi(
	.param .u64 .ptr .align 1 _Z4Yuk1P6float2S0_fi_param_0,
	.param .u64 .ptr .align 1 _Z4Yuk1P6float2S0_fi_param_1,
	.param .f32 _Z4Yuk1P6float2S0_fi_param_2,
	.param .u32 _Z4Yuk1P6float2S0_fi_param_3
)
{
	.reg .pred 	%p<16>;
	.reg .b32 	%r<41>;
	.reg .b32 	%f<212>;
	.reg .b64 	%rd<16>;

	ld.param.u64 	%rd9, [_Z4Yuk1P6float2S0_fi_param_0];
	ld.param.u64 	%rd8, [_Z4Yuk1P6float2S0_fi_param_1];
	ld.param.f32 	%f1, [_Z4Yuk1P6float2S0_fi_param_2];
	ld.param.u32 	%r12, [_Z4Yuk1P6float2S0_fi_param_3];
	cvta.to.global.u64 	%rd1, %rd9;
	mov.u32 	%r13, %tid.x;
	mov.u32 	%r14, %ntid.x;
	mov.u32 	%r15, %ctaid.x;
	mad.lo.s32 	%r1, %r14, %r15, %r13;
	setp.lt.s32 	%p1, %r12, 1;
	@%p1 bra 	$L__BB0_21;
	cvta.to.global.u64 	%rd10, %rd8;
	mul.wide.s32 	%rd11, %r1, 8;
	add.s64 	%rd2, %rd1, %rd11;
	add.s64 	%rd3, %rd10, %rd11;
	and.b32  	%r2, %r12, 3;
	setp.lt.u32 	%p2, %r12, 4;
	mov.b32 	%r40, 0;
	@%p2 bra 	$L__BB0_12;
	and.b32  	%r40, %r12, 2147483644;
	neg.s32 	%r37, %r1;
	add.s64 	%rd15, %rd1, 16;
	mov.b32 	%r38, 0;
$L__BB0_3:
	.pragma "nounroll";
	setp.eq.s32 	%p3, %r37, 0;
	@%p3 bra 	$L__BB0_5;
	ld.global.v2.f32 	{%f2, %f3}, [%rd2];
	ld.global.v2.f32 	{%f4, %f5}, [%rd15+-16];
	sub.f32 	%f6, %f2, %f4;
	sub.f32 	%f7, %f3, %f5;
	mul.f32 	%f8, %f7, %f7;
	fma.rn.f32 	%f9, %f6, %f6, %f8;
	sqrt.rn.f32 	%f10, %f9;
	mul.f32 	%f11, %f1, %f10;
	add.f32 	%f12, %f11, 0f3F800000;
	fma.rn.f32 	%f13, %f11, 0fBBBB989D, 0f3F000000;
	cvt.sat.f32.f32 	%f14, %f13;
	mov.f32 	%f15, 0f4B400001;
	mov.f32 	%f16, 0f437C0000;
	fma.rm.f32 	%f17, %f14, %f16, %f15;
	add.f32 	%f18, %f17, 0fCB40007F;
	neg.f32 	%f19, %f18;
	fma.rn.f32 	%f20, %f11, 0fBFB8AA3B, %f19;
	fma.rn.f32 	%f21, %f11, 0fB2A57060, %f20;
	mov.b32 	%r18, %f17;
	shl.b32 	%r19, %r18, 23;
	mov.b32 	%f22, %r19;
	ex2.approx.ftz.f32 	%f23, %f21;
	mul.f32 	%f24, %f23, %f22;
	mul.f32 	%f25, %f12, %f24;
	mul.f32 	%f26, %f10, %f9;
	div.rn.f32 	%f27, %f25, %f26;
	ld.global.v2.f32 	{%f28, %f29}, [%rd3];
	fma.rn.f32 	%f30, %f6, %f27, %f28;
	fma.rn.f32 	%f31, %f7, %f27, %f29;
	st.global.v2.f32 	[%rd3], {%f30, %f31};
$L__BB0_5:
	add.s32 	%r20, %r38, 1;
	setp.eq.s32 	%p4, %r1, %r20;
	@%p4 bra 	$L__BB0_7;
	ld.global.v2.f32 	{%f32, %f33}, [%rd2];
	ld.global.v2.f32 	{%f34, %f35}, [%rd15+-8];
	sub.f32 	%f36, %f32, %f34;
	sub.f32 	%f37, %f33, %f35;
	mul.f32 	%f38, %f37, %f37;
	fma.rn.f32 	%f39, %f36, %f36, %f38;
	sqrt.rn.f32 	%f40, %f39;
	mul.f32 	%f41, %f1, %f40;
	add.f32 	%f42, %f41, 0f3F800000;
	fma.rn.f32 	%f43, %f41, 0fBBBB989D, 0f3F000000;
	cvt.sat.f32.f32 	%f44, %f43;
	mov.f32 	%f45, 0f4B400001;
	mov.f32 	%f46, 0f437C0000;
	fma.rm.f32 	%f47, %f44, %f46, %f45;
	add.f32 	%f48, %f47, 0fCB40007F;
	neg.f32 	%f49, %f48;
	fma.rn.f32 	%f50, %f41, 0fBFB8AA3B, %f49;
	fma.rn.f32 	%f51, %f41, 0fB2A57060, %f50;
	mov.b32 	%r21, %f47;
	shl.b32 	%r22, %r21, 23;
	mov.b32 	%f52, %r22;
	ex2.approx.ftz.f32 	%f53, %f51;
	mul.f32 	%f54, %f53, %f52;
	mul.f32 	%f55, %f42, %f54;
	mul.f32 	%f56, %f40, %f39;
	div.rn.f32 	%f57, %f55, %f56;
	ld.global.v2.f32 	{%f58, %f59}, [%rd3];
	fma.rn.f32 	%f60, %f36, %f57, %f58;
	fma.rn.f32 	%f61, %f37, %f57, %f59;
	st.global.v2.f32 	[%rd3], {%f60, %f61};
$L__BB0_7:
	add.s32 	%r23, %r38, 2;
	setp.eq.s32 	%p5, %r1, %r23;
	@%p5 bra 	$L__BB0_9;
	ld.global.v2.f32 	{%f62, %f63}, [%rd2];
	ld.global.v2.f32 	{%f64, %f65}, [%rd15];
	sub.f32 	%f66, %f62, %f64;
	sub.f32 	%f67, %f63, %f65;
	mul.f32 	%f68, %f67, %f67;
	fma.rn.f32 	%f69, %f66, %f66, %f68;
	sqrt.rn.f32 	%f70, %f69;
	mul.f32 	%f71, %f1, %f70;
	add.f32 	%f72, %f71, 0f3F800000;
	fma.rn.f32 	%f73, %f71, 0fBBBB989D, 0f3F000000;
	cvt.sat.f32.f32 	%f74, %f73;
	mov.f32 	%f75, 0f4B400001;
	mov.f32 	%f76, 0f437C0000;
	fma.rm.f32 	%f77, %f74, %f76, %f75;
	add.f32 	%f78, %f77, 0fCB40007F;
	neg.f32 	%f79, %f78;
	fma.rn.f32 	%f80, %f71, 0fBFB8AA3B, %f79;
	fma.rn.f32 	%f81, %f71, 0fB2A57060, %f80;
	mov.b32 	%r24, %f77;
	shl.b32 	%r25, %r24, 23;
	mov.b32 	%f82, %r25;
	ex2.approx.ftz.f32 	%f83, %f81;
	mul.f32 	%f84, %f83, %f82;
	mul.f32 	%f85, %f72, %f84;
	mul.f32 	%f86, %f70, %f69;
	div.rn.f32 	%f87, %f85, %f86;
	ld.global.v2.f32 	{%f88, %f89}, [%rd3];
	fma.rn.f32 	%f90, %f66, %f87, %f88;
	fma.rn.f32 	%f91, %f67, %f87, %f89;
	st.global.v2.f32 	[%rd3], {%f90, %f91};
$L__BB0_9:
	add.s32 	%r26, %r38, 3;
	setp.eq.s32 	%p6, %r1, %r26;
	@%p6 bra 	$L__BB0_11;
	ld.global.v2.f32 	{%f92, %f93}, [%rd2];
	ld.global.v2.f32 	{%f94, %f95}, [%rd15+8];
	sub.f32 	%f96, %f92, %f94;
	sub.f32 	%f97, %f93, %f95;
	mul.f32 	%f98, %f97, %f97;
	fma.rn.f32 	%f99, %f96, %f96, %f98;
	sqrt.rn.f32 	%f100, %f99;
	mul.f32 	%f101, %f1, %f100;
	add.f32 	%f102, %f101, 0f3F800000;
	fma.rn.f32 	%f103, %f101, 0fBBBB989D, 0f3F000000;
	cvt.sat.f32.f32 	%f104, %f103;
	mov.f32 	%f105, 0f4B400001;
	mov.f32 	%f106, 0f437C0000;
	fma.rm.f32 	%f107, %f104, %f106, %f105;
	add.f32 	%f108, %f107, 0fCB40007F;
	neg.f32 	%f109, %f108;
	fma.rn.f32 	%f110, %f101, 0fBFB8AA3B, %f109;
	fma.rn.f32 	%f111, %f101, 0fB2A57060, %f110;
	mov.b32 	%r27, %f107;
	shl.b32 	%r28, %r27, 23;
	mov.b32 	%f112, %r28;
	ex2.approx.ftz.f32 	%f113, %f111;
	mul.f32 	%f114, %f113, %f112;
	mul.f32 	%f115, %f102, %f114;
	mul.f32 	%f116, %f100, %f99;
	div.rn.f32 	%f117, %f115, %f116;
	ld.global.v2.f32 	{%f118, %f119}, [%rd3];
	fma.rn.f32 	%f120, %f96, %f117, %f118;
	fma.rn.f32 	%f121, %f97, %f117, %f119;
	st.global.v2.f32 	[%rd3], {%f120, %f121};
$L__BB0_11:
	add.s32 	%r38, %r38, 4;
	add.s32 	%r37, %r37, 4;
	add.s64 	%rd15, %rd15, 32;
	setp.ne.s32 	%p7, %r38, %r40;
	@%p7 bra 	$L__BB0_3;
$L__BB0_12:
	setp.eq.s32 	%p8, %r2, 0;
	@%p8 bra 	$L__BB0_21;
	setp.eq.s32 	%p9, %r2, 1;
	@%p9 bra 	$L__BB0_19;
	setp.eq.s32 	%p10, %r1, %r40;
	mul.wide.u32 	%rd12, %r40, 8;
	add.s64 	%rd7, %rd1, %rd12;
	@%p10 bra 	$L__BB0_16;
	ld.global.v2.f32 	{%f122, %f123}, [%rd2];
	ld.global.v2.f32 	{%f124, %f125}, [%rd7];
	sub.f32 	%f126, %f122, %f124;
	sub.f32 	%f127, %f123, %f125;
	mul.f32 	%f128, %f127, %f127;
	fma.rn.f32 	%f129, %f126, %f126, %f128;
	sqrt.rn.f32 	%f130, %f129;
	mul.f32 	%f131, %f1, %f130;
	add.f32 	%f132, %f131, 0f3F800000;
	fma.rn.f32 	%f133, %f131, 0fBBBB989D, 0f3F000000;
	cvt.sat.f32.f32 	%f134, %f133;
	mov.f32 	%f135, 0f4B400001;
	mov.f32 	%f136, 0f437C0000;
	fma.rm.f32 	%f137, %f134, %f136, %f135;
	add.f32 	%f138, %f137, 0fCB40007F;
	neg.f32 	%f139, %f138;
	fma.rn.f32 	%f140, %f131, 0fBFB8AA3B, %f139;
	fma.rn.f32 	%f141, %f131, 0fB2A57060, %f140;
	mov.b32 	%r29, %f137;
	shl.b32 	%r30, %r29, 23;
	mov.b32 	%f142, %r30;
	ex2.approx.ftz.f32 	%f143, %f141;
	mul.f32 	%f144, %f143, %f142;
	mul.f32 	%f145, %f132, %f144;
	mul.f32 	%f146, %f130, %f129;
	div.rn.f32 	%f147, %f145, %f146;
	ld.global.v2.f32 	{%f148, %f149}, [%rd3];
	fma.rn.f32 	%f150, %f126, %f147, %f148;
	fma.rn.f32 	%f151, %f127, %f147, %f149;
	st.global.v2.f32 	[%rd3], {%f150, %f151};
$L__BB0_16:
	add.s32 	%r31, %r40, 1;
	setp.eq.s32 	%p11, %r1, %r31;
	@%p11 bra 	$L__BB0_18;
	ld.global.v2.f32 	{%f152, %f153}, [%rd2];
	ld.global.v2.f32 	{%f154, %f155}, [%rd7+8];
	sub.f32 	%f156, %f152, %f154;
	sub.f32 	%f157, %f153, %f155;
	mul.f32 	%f158, %f157, %f157;
	fma.rn.f32 	%f159, %f156, %f156, %f158;
	sqrt.rn.f32 	%f160, %f159;
	mul.f32 	%f161, %f1, %f160;
	add.f32 	%f162, %f161, 0f3F800000;
	fma.rn.f32 	%f163, %f161, 0fBBBB989D, 0f3F000000;
	cvt.sat.f32.f32 	%f164, %f163;
	mov.f32 	%f165, 0f4B400001;
	mov.f32 	%f166, 0f437C0000;
	fma.rm.f32 	%f167, %f164, %f166, %f165;
	add.f32 	%f168, %f167, 0fCB40007F;
	neg.f32 	%f169, %f168;
	fma.rn.f32 	%f170, %f161, 0fBFB8AA3B, %f169;
	fma.rn.f32 	%f171, %f161, 0fB2A57060, %f170;
	mov.b32 	%r32, %f167;
	shl.b32 	%r33, %r32, 23;
	mov.b32 	%f172, %r33;
	ex2.approx.ftz.f32 	%f173, %f171;
	mul.f32 	%f174, %f173, %f172;
	mul.f32 	%f175, %f162, %f174;
	mul.f32 	%f176, %f160, %f159;
	div.rn.f32 	%f177, %f175, %f176;
	ld.global.v2.f32 	{%f178, %f179}, [%rd3];
	fma.rn.f32 	%f180, %f156, %f177, %f178;
	fma.rn.f32 	%f181, %f157, %f177, %f179;
	st.global.v2.f32 	[%rd3], {%f180, %f181};
$L__BB0_18:
	add.s32 	%r40, %r40, 2;
$L__BB0_19:
	and.b32  	%r34, %r12, 1;
	setp.eq.b32 	%p12, %r34, 1;
	not.pred 	%p13, %p12;
	setp.eq.s32 	%p14, %r1, %r40;
	or.pred  	%p15, %p13, %p14;
	@%p15 bra 	$L__BB0_21;
	ld.global.v2.f32 	{%f182, %f183}, [%rd2];
	mul.wide.u32 	%rd13, %r40, 8;
	add.s64 	%rd14, %rd1, %rd13;
	ld.global.v2.f32 	{%f184, %f185}, [%rd14];
	sub.f32 	%f186, %f182, %f184;
	sub.f32 	%f187, %f183, %f185;
	mul.f32 	%f188, %f187, %f187;
	fma.rn.f32 	%f189, %f186, %f186, %f188;
	sqrt.rn.f32 	%f190, %f189;
	mul.f32 	%f191, %f1, %f190;
	add.f32 	%f192, %f191, 0f3F800000;
	fma.rn.f32 	%f193, %f191, 0fBBBB989D, 0f3F000000;
	cvt.sat.f32.f32 	%f194, %f193;
	mov.f32 	%f195, 0f4B400001;
	mov.f32 	%f196, 0f437C0000;
	fma.rm.f32 	%f197, %f194, %f196, %f195;
	add.f32 	%f198, %f197, 0fCB40007F;
	neg.f32 	%f199, %f198;
	fma.rn.f32 	%f200, %f191, 0fBFB8AA3B, %f199;
	fma.rn.f32 	%f201, %f191, 0fB2A57060, %f200;
	mov.b32 	%r35, %f197;
	shl.b32 	%r36, %r35, 23;
	mov.b32 	%f202, %r36;
	ex2.approx.ftz.f32 	%f203, %f201;
	mul.f32 	%f204, %f203, %f202;
	mul.f32 	%f205, %f192, %f204;
	mul.f32 	%f206, %f190, %f189;
	div.rn.f32 	%f207, %f205, %f206;
	ld.global.v2.f32 	{%f208, %f209}, [%rd3];
	fma.rn.f32 	%f210, %f186, %f207, %f208;
	fma.rn.f32 	%f211, %f187, %f207, %f209;
	st.global.v2.f32 	[%rd3], {%f210, %f211};
$L__BB0_21:
	ret;

}
	// .globl	_Z4Yuk2P6float2S0_fi
.visible .entry _Z4Yuk2P6float2S0_fi(
	.param .u64 .ptr .align 1 _Z4Yuk2P6float2S0_fi_param_0,
	.param .u64 .ptr .align 1 _Z4Yuk2P6float2S0_fi_param_1,
	.param .f32 _Z4Yuk2P6float2S0_fi_param_2,
	.param .u32 _Z4Yuk2P6float2S0_fi_param_3
)
{
	.reg .pred 	%p<16>;
	.reg .b32 	%r<46>;
	.reg .b32 	%f<228>;
	.reg .b64 	%rd<16>;
	// demoted variable
	.shared .align 8 .b8 _ZZ4Yuk2P6float2S0_fiE8poslocal[1536];
	// demoted variable
	.shared .align 8 .b8 _ZZ4Yuk2P6float2S0_fiE8acclocal[1536];
	ld.param.u64 	%rd7, [_Z4Yuk2P6float2S0_fi_param_0];
	ld.param.u64 	%rd8, [_Z4Yuk2P6float2S0_fi_param_1];
	ld.param.f32 	%f39, [_Z4Yuk2P6float2S0_fi_param_2];
	ld.param.u32 	%r13, [_Z4Yuk2P6float2S0_fi_param_3];
	cvta.to.global.u64 	%rd9, %rd8;
	cvta.to.global.u64 	%rd1, %rd7;
	mov.u32 	%r14, %tid.x;
	mov.u32 	%r15, %ntid.x;
	mov.u32 	%r16, %ctaid.x;
	mad.lo.s32 	%r1, %r15, %r16, %r14;
	shl.b32 	%r17, %r14, 3;
	mov.u32 	%r18, _ZZ4Yuk2P6float2S0_fiE8poslocal;
	add.s32 	%r19, %r18, %r17;
	mul.wide.s32 	%rd10, %r1, 8;
	add.s64 	%rd11, %rd1, %rd10;
	ld.global.v2.f32 	{%f1, %f2}, [%rd11];
	st.shared.v2.f32 	[%r19], {%f1, %f2};
	mov.u32 	%r20, _ZZ4Yuk2P6float2S0_fiE8acclocal;
	add.s32 	%r2, %r20, %r17;
	add.s64 	%rd2, %rd9, %rd10;
	ld.global.v2.f32 	{%f211, %f210}, [%rd2];
	st.shared.v2.f32 	[%r2], {%f211, %f210};
	setp.lt.s32 	%p1, %r13, 1;
	@%p1 bra 	$L__BB1_21;
	and.b32  	%r3, %r13, 3;
	setp.lt.u32 	%p2, %r13, 4;
	mov.b32 	%r45, 0;
	@%p2 bra 	$L__BB1_12;
	and.b32  	%r45, %r13, 2147483644;
	neg.s32 	%r42, %r1;
	add.s64 	%rd15, %rd1, 16;
	mov.b32 	%r43, 0;
$L__BB1_3:
	.pragma "nounroll";
	setp.eq.s32 	%p3, %r42, 0;
	@%p3 bra 	$L__BB1_5;
	ld.global.v2.f32 	{%f40, %f41}, [%rd15+-16];
	sub.f32 	%f42, %f1, %f40;
	sub.f32 	%f43, %f2, %f41;
	mul.f32 	%f44, %f43, %f43;
	fma.rn.f32 	%f45, %f42, %f42, %f44;
	sqrt.rn.f32 	%f46, %f45;
	mul.f32 	%f47, %f39, %f46;
	add.f32 	%f48, %f47, 0f3F800000;
	fma.rn.f32 	%f49, %f47, 0fBBBB989D, 0f3F000000;
	cvt.sat.f32.f32 	%f50, %f49;
	mov.f32 	%f51, 0f4B400001;
	mov.f32 	%f52, 0f437C0000;
	fma.rm.f32 	%f53, %f50, %f52, %f51;
	add.f32 	%f54, %f53, 0fCB40007F;
	neg.f32 	%f55, %f54;
	fma.rn.f32 	%f56, %f47, 0fBFB8AA3B, %f55;
	fma.rn.f32 	%f57, %f47, 0fB2A57060, %f56;
	mov.b32 	%r23, %f53;
	shl.b32 	%r24, %r23, 23;
	mov.b32 	%f58, %r24;
	ex2.approx.ftz.f32 	%f59, %f57;
	mul.f32 	%f60, %f59, %f58;
	mul.f32 	%f61, %f48, %f60;
	mul.f32 	%f62, %f46, %f45;
	div.rn.f32 	%f63, %f61, %f62;
	fma.rn.f32 	%f211, %f42, %f63, %f211;
	fma.rn.f32 	%f210, %f43, %f63, %f210;
	st.shared.v2.f32 	[%r2], {%f211, %f210};
$L__BB1_5:
	add.s32 	%r25, %r43, 1;
	setp.eq.s32 	%p4, %r1, %r25;
	@%p4 bra 	$L__BB1_7;
	ld.global.v2.f32 	{%f64, %f65}, [%rd15+-8];
	sub.f32 	%f66, %f1, %f64;
	sub.f32 	%f67, %f2, %f65;
	mul.f32 	%f68, %f67, %f67;
	fma.rn.f32 	%f69, %f66, %f66, %f68;
	sqrt.rn.f32 	%f70, %f69;
	mul.f32 	%f71, %f39, %f70;
	add.f32 	%f72, %f71, 0f3F800000;
	fma.rn.f32 	%f73, %f71, 0fBBBB989D, 0f3F000000;
	cvt.sat.f32.f32 	%f74, %f73;
	mov.f32 	%f75, 0f4B400001;
	mov.f32 	%f76, 0f437C0000;
	fma.rm.f32 	%f77, %f74, %f76, %f75;
	add.f32 	%f78, %f77, 0fCB40007F;
	neg.f32 	%f79, %f78;
	fma.rn.f32 	%f80, %f71, 0fBFB8AA3B, %f79;
	fma.rn.f32 	%f81, %f71, 0fB2A57060, %f80;
	mov.b32 	%r26, %f77;
	shl.b32 	%r27, %r26, 23;
	mov.b32 	%f82, %r27;
	ex2.approx.ftz.f32 	%f83, %f81;
	mul.f32 	%f84, %f83, %f82;
	mul.f32 	%f85, %f72, %f84;
	mul.f32 	%f86, %f70, %f69;
	div.rn.f32 	%f87, %f85, %f86;
	fma.rn.f32 	%f211, %f66, %f87, %f211;
	fma.rn.f32 	%f210, %f67, %f87, %f210;
	st.shared.v2.f32 	[%r2], {%f211, %f210};
$L__BB1_7:
	add.s32 	%r28, %r43, 2;
	setp.eq.s32 	%p5, %r1, %r28;
	@%p5 bra 	$L__BB1_9;
	ld.global.v2.f32 	{%f88, %f89}, [%rd15];
	sub.f32 	%f90, %f1, %f88;
	sub.f32 	%f91, %f2, %f89;
	mul.f32 	%f92, %f91, %f91;
	fma.rn.f32 	%f93, %f90, %f90, %f92;
	sqrt.rn.f32 	%f94, %f93;
	mul.f32 	%f95, %f39, %f94;
	add.f32 	%f96, %f95, 0f3F800000;
	fma.rn.f32 	%f97, %f95, 0fBBBB989D, 0f3F000000;
	cvt.sat.f32.f32 	%f98, %f97;
	mov.f32 	%f99, 0f4B400001;
	mov.f32 	%f100, 0f437C0000;
	fma.rm.f32 	%f101, %f98, %f100, %f99;
	add.f32 	%f102, %f101, 0fCB40007F;
	neg.f32 	%f103, %f102;
	fma.rn.f32 	%f104, %f95, 0fBFB8AA3B, %f103;
	fma.rn.f32 	%f105, %f95, 0fB2A57060, %f104;
	mov.b32 	%r29, %f101;
	shl.b32 	%r30, %r29, 23;
	mov.b32 	%f106, %r30;
	ex2.approx.ftz.f32 	%f107, %f105;
	mul.f32 	%f108, %f107, %f106;
	mul.f32 	%f109, %f96, %f108;
	mul.f32 	%f110, %f94, %f93;
	div.rn.f32 	%f111, %f109, %f110;
	fma.rn.f32 	%f211, %f90, %f111, %f211;
	fma.rn.f32 	%f210, %f91, %f111, %f210;
	st.shared.v2.f32 	[%r2], {%f211, %f210};
$L__BB1_9:
	add.s32 	%r31, %r43, 3;
	setp.eq.s32 	%p6, %r1, %r31;
	@%p6 bra 	$L__BB1_11;
	ld.global.v2.f32 	{%f112, %f113}, [%rd15+8];
	sub.f32 	%f114, %f1, %f112;
	sub.f32 	%f115, %f2, %f113;
	mul.f32 	%f116, %f115, %f115;
	fma.rn.f32 	%f117, %f114, %f114, %f116;
	sqrt.rn.f32 	%f118, %f117;
	mul.f32 	%f119, %f39, %f118;
	add.f32 	%f120, %f119, 0f3F800000;
	fma.rn.f32 	%f121, %f119, 0fBBBB989D, 0f3F000000;
	cvt.sat.f32.f32 	%f122, %f121;
	mov.f32 	%f123, 0f4B400001;
	mov.f32 	%f124, 0f437C0000;
	fma.rm.f32 	%f125, %f122, %f124, %f123;
	add.f32 	%f126, %f125, 0fCB40007F;
	neg.f32 	%f127, %f126;
	fma.rn.f32 	%f128, %f119, 0fBFB8AA3B, %f127;
	fma.rn.f32 	%f129, %f119, 0fB2A57060, %f128;
	mov.b32 	%r32, %f125;
	shl.b32 	%r33, %r32, 23;
	mov.b32 	%f130, %r33;
	ex2.approx.ftz.f32 	%f131, %f129;
	mul.f32 	%f132, %f131, %f130;
	mul.f32 	%f133, %f120, %f132;
	mul.f32 	%f134, %f118, %f117;
	div.rn.f32 	%f135, %f133, %f134;
	fma.rn.f32 	%f211, %f114, %f135, %f211;
	fma.rn.f32 	%f210, %f115, %f135, %f210;
	st.shared.v2.f32 	[%r2], {%f211, %f210};
$L__BB1_11:
	add.s32 	%r43, %r43, 4;
	add.s32 	%r42, %r42, 4;
	add.s64 	%rd15, %rd15, 32;
	setp.ne.s32 	%p7, %r43, %r45;
	@%p7 bra 	$L__BB1_3;
$L__BB1_12:
	setp.eq.s32 	%p8, %r3, 0;
	@%p8 bra 	$L__BB1_21;
	setp.eq.s32 	%p9, %r3, 1;
	@%p9 bra 	$L__BB1_19;
	setp.eq.s32 	%p10, %r1, %r45;
	mul.wide.u32 	%rd12, %r45, 8;
	add.s64 	%rd6, %rd1, %rd12;
	@%p10 bra 	$L__BB1_16;
	ld.global.v2.f32 	{%f136, %f137}, [%rd6];
	sub.f32 	%f138, %f1, %f136;
	sub.f32 	%f139, %f2, %f137;
	mul.f32 	%f140, %f139, %f139;
	fma.rn.f32 	%f141, %f138, %f138, %f140;
	sqrt.rn.f32 	%f142, %f141;
	mul.f32 	%f143, %f39, %f142;
	add.f32 	%f144, %f143, 0f3F800000;
	fma.rn.f32 	%f145, %f143, 0fBBBB989D, 0f3F000000;
	cvt.sat.f32.f32 	%f146, %f145;
	mov.f32 	%f147, 0f4B400001;
	mov.f32 	%f148, 0f437C0000;
	fma.rm.f32 	%f149, %f146, %f148, %f147;
	add.f32 	%f150, %f149, 0fCB40007F;
	neg.f32 	%f151, %f150;
	fma.rn.f32 	%f152, %f143, 0fBFB8AA3B, %f151;
	fma.rn.f32 	%f153, %f143, 0fB2A57060, %f152;
	mov.b32 	%r34, %f149;
	shl.b32 	%r35, %r34, 23;
	mov.b32 	%f154, %r35;
	ex2.approx.ftz.f32 	%f155, %f153;
	mul.f32 	%f156, %f155, %f154;
	mul.f32 	%f157, %f144, %f156;
	mul.f32 	%f158, %f142, %f141;
	div.rn.f32 	%f159, %f157, %f158;
	fma.rn.f32 	%f211, %f138, %f159, %f211;
	fma.rn.f32 	%f210, %f139, %f159, %f210;
	st.shared.v2.f32 	[%r2], {%f211, %f210};
$L__BB1_16:
	add.s32 	%r36, %r45, 1;
	setp.eq.s32 	%p11, %r1, %r36;
	@%p11 bra 	$L__BB1_18;
	ld.global.v2.f32 	{%f160, %f161}, [%rd6+8];
	sub.f32 	%f162, %f1, %f160;
	sub.f32 	%f163, %f2, %f161;
	mul.f32 	%f164, %f163, %f163;
	fma.rn.f32 	%f165, %f162, %f162, %f164;
	sqrt.rn.f32 	%f166, %f165;
	mul.f32 	%f167, %f39, %f166;
	add.f32 	%f168, %f167, 0f3F800000;
	fma.rn.f32 	%f169, %f167, 0fBBBB989D, 0f3F000000;
	cvt.sat.f32.f32 	%f170, %f169;
	mov.f32 	%f171, 0f4B400001;
	mov.f32 	%f172, 0f437C0000;
	fma.rm.f32 	%f173, %f170, %f172, %f171;
	add.f32 	%f174, %f173, 0fCB40007F;
	neg.f32 	%f175, %f174;
	fma.rn.f32 	%f176, %f167, 0fBFB8AA3B, %f175;
	fma.rn.f32 	%f177, %f167, 0fB2A57060, %f176;
	mov.b32 	%r37, %f173;
	shl.b32 	%r38, %r37, 23;
	mov.b32 	%f178, %r38;
	ex2.approx.ftz.f32 	%f179, %f177;
	mul.f32 	%f180, %f179, %f178;
	mul.f32 	%f181, %f168, %f180;
	mul.f32 	%f182, %f166, %f165;
	div.rn.f32 	%f183, %f181, %f182;
	fma.rn.f32 	%f211, %f162, %f183, %f211;
	fma.rn.f32 	%f210, %f163, %f183, %f210;
	st.shared.v2.f32 	[%r2], {%f211, %f210};
$L__BB1_18:
	add.s32 	%r45, %r45, 2;
$L__BB1_19:
	and.b32  	%r39, %r13, 1;
	setp.eq.b32 	%p12, %r39, 1;
	not.pred 	%p13, %p12;
	setp.eq.s32 	%p14, %r1, %r45;
	or.pred  	%p15, %p13, %p14;
	@%p15 bra 	$L__BB1_21;
	mul.wide.u32 	%rd13, %r45, 8;
	add.s64 	%rd14, %rd1, %rd13;
	ld.global.v2.f32 	{%f184, %f185}, [%rd14];
	sub.f32 	%f186, %f1, %f184;
	sub.f32 	%f187, %f2, %f185;
	mul.f32 	%f188, %f187, %f187;
	fma.rn.f32 	%f189, %f186, %f186, %f188;
	sqrt.rn.f32 	%f190, %f189;
	mul.f32 	%f191, %f39, %f190;
	add.f32 	%f192, %f191, 0f3F800000;
	fma.rn.f32 	%f193, %f191, 0fBBBB989D, 0f3F000000;
	cvt.sat.f32.f32 	%f194, %f193;
	mov.f32 	%f195, 0f4B400001;
	mov.f32 	%f196, 0f437C0000;
	fma.rm.f32 	%f197, %f194, %f196, %f195;
	add.f32 	%f198, %f197, 0fCB40007F;
	neg.f32 	%f199, %f198;
	fma.rn.f32 	%f200, %f191, 0fBFB8AA3B, %f199;
	fma.rn.f32 	%f201, %f191, 0fB2A57060, %f200;
	mov.b32 	%r40, %f197;
	shl.b32 	%r41, %r40, 23;
	mov.b32 	%f202, %r41;
	ex2.approx.ftz.f32 	%f203, %f201;
	mul.f32 	%f204, %f203, %f202;
	mul.f32 	%f205, %f192, %f204;
	mul.f32 	%f206, %f190, %f189;
	div.rn.f32 	%f207, %f205, %f206;
	fma.rn.f32 	%f211, %f186, %f207, %f211;
	fma.rn.f32 	%f210, %f187, %f207, %f210;
	st.shared.v2.f32 	[%r2], {%f211, %f210};
$L__BB1_21:
	st.global.v2.f32 	[%rd2], {%f211, %f210};
	ret;

}
	// .globl	_Z4Yuk3P6float2S0_fi
.visible .entry _Z4Yuk3P6float2S0_fi(
	.param .u64 .ptr .align 1 _Z4Yuk3P6float2S0_fi_param_0,
	.param .u64 .ptr .align 1 _Z4Yuk3P6float2S0_fi_param_1,
	.param .f32 _Z4Yuk3P6float2S0_fi_param_2,
	.param .u32 _Z4Yuk3P6float2S0_fi_param_3
)
{
	.reg .pred 	%p<15>;
	.reg .b32 	%r<41>;
	.reg .b32 	%f<238>;
	.reg .b64 	%rd<16>;

	ld.param.u64 	%rd7, [_Z4Yuk3P6float2S0_fi_param_0];
	ld.param.u64 	%rd8, [_Z4Yuk3P6float2S0_fi_param_1];
	ld.param.f32 	%f43, [_Z4Yuk3P6float2S0_fi_param_2];
	ld.param.u32 	%r12, [_Z4Yuk3P6float2S0_fi_param_3];
	cvta.to.global.u64 	%rd9, %rd8;
	cvta.to.global.u64 	%rd1, %rd7;
	mov.u32 	%r13, %ctaid.x;
	mov.u32 	%r14, %ntid.x;
	mov.u32 	%r15, %tid.x;
	mad.lo.s32 	%r1, %r13, %r14, %r15;
	mul.wide.s32 	%rd10, %r1, 8;
	add.s64 	%rd11, %rd1, %rd10;
	ld.global.v2.f32 	{%f1, %f2}, [%rd11];
	add.s64 	%rd2, %rd9, %rd10;
	ld.global.v2.f32 	{%f217, %f216}, [%rd2];
	setp.lt.s32 	%p1, %r12, 1;
	@%p1 bra 	$L__BB2_22;
	and.b32  	%r2, %r12, 3;
	setp.lt.u32 	%p2, %r12, 4;
	mov.b32 	%r40, 0;
	@%p2 bra 	$L__BB2_12;
	and.b32  	%r40, %r12, 2147483644;
	neg.s32 	%r37, %r1;
	add.s64 	%rd15, %rd1, 16;
	mov.b32 	%r38, 0;
$L__BB2_3:
	.pragma "nounroll";
	setp.eq.s32 	%p3, %r37, 0;
	@%p3 bra 	$L__BB2_5;
	ld.global.v2.f32 	{%f45, %f46}, [%rd15+-16];
	sub.f32 	%f47, %f1, %f45;
	sub.f32 	%f48, %f2, %f46;
	mul.f32 	%f49, %f48, %f48;
	fma.rn.f32 	%f50, %f47, %f47, %f49;
	sqrt.rn.f32 	%f51, %f50;
	mul.f32 	%f52, %f43, %f51;
	add.f32 	%f53, %f52, 0f3F800000;
	fma.rn.f32 	%f54, %f52, 0fBBBB989D, 0f3F000000;
	cvt.sat.f32.f32 	%f55, %f54;
	mov.f32 	%f56, 0f4B400001;
	mov.f32 	%f57, 0f437C0000;
	fma.rm.f32 	%f58, %f55, %f57, %f56;
	add.f32 	%f59, %f58, 0fCB40007F;
	neg.f32 	%f60, %f59;
	fma.rn.f32 	%f61, %f52, 0fBFB8AA3B, %f60;
	fma.rn.f32 	%f62, %f52, 0fB2A57060, %f61;
	mov.b32 	%r18, %f58;
	shl.b32 	%r19, %r18, 23;
	mov.b32 	%f63, %r19;
	ex2.approx.ftz.f32 	%f64, %f62;
	mul.f32 	%f65, %f64, %f63;
	mul.f32 	%f66, %f53, %f65;
	mul.f32 	%f67, %f51, %f50;
	div.rn.f32 	%f68, %f66, %f67;
	fma.rn.f32 	%f217, %f47, %f68, %f217;
	fma.rn.f32 	%f216, %f48, %f68, %f216;
$L__BB2_5:
	add.s32 	%r20, %r38, 1;
	setp.eq.s32 	%p4, %r1, %r20;
	@%p4 bra 	$L__BB2_7;
	ld.global.v2.f32 	{%f69, %f70}, [%rd15+-8];
	sub.f32 	%f71, %f1, %f69;
	sub.f32 	%f72, %f2, %f70;
	mul.f32 	%f73, %f72, %f72;
	fma.rn.f32 	%f74, %f71, %f71, %f73;
	sqrt.rn.f32 	%f75, %f74;
	mul.f32 	%f76, %f43, %f75;
	add.f32 	%f77, %f76, 0f3F800000;
	fma.rn.f32 	%f78, %f76, 0fBBBB989D, 0f3F000000;
	cvt.sat.f32.f32 	%f79, %f78;
	mov.f32 	%f80, 0f4B400001;
	mov.f32 	%f81, 0f437C0000;
	fma.rm.f32 	%f82, %f79, %f81, %f80;
	add.f32 	%f83, %f82, 0fCB40007F;
	neg.f32 	%f84, %f83;
	fma.rn.f32 	%f85, %f76, 0fBFB8AA3B, %f84;
	fma.rn.f32 	%f86, %f76, 0fB2A57060, %f85;
	mov.b32 	%r21, %f82;
	shl.b32 	%r22, %r21, 23;
	mov.b32 	%f87, %r22;
	ex2.approx.ftz.f32 	%f88, %f86;
	mul.f32 	%f89, %f88, %f87;
	mul.f32 	%f90, %f77, %f89;
	mul.f32 	%f91, %f75, %f74;
	div.rn.f32 	%f92, %f90, %f91;
	fma.rn.f32 	%f217, %f71, %f92, %f217;
	fma.rn.f32 	%f216, %f72, %f92, %f216;
$L__BB2_7:
	add.s32 	%r23, %r38, 2;
	setp.eq.s32 	%p5, %r1, %r23;
	@%p5 bra 	$L__BB2_9;
	ld.global.v2.f32 	{%f93, %f94}, [%rd15];
	sub.f32 	%f95, %f1, %f93;
	sub.f32 	%f96, %f2, %f94;
	mul.f32 	%f97, %f96, %f96;
	fma.rn.f32 	%f98, %f95, %f95, %f97;
	sqrt.rn.f32 	%f99, %f98;
	mul.f32 	%f100, %f43, %f99;
	add.f32 	%f101, %f100, 0f3F800000;
	fma.rn.f32 	%f102, %f100, 0fBBBB989D, 0f3F000000;
	cvt.sat.f32.f32 	%f103, %f102;
	mov.f32 	%f104, 0f4B400001;
	mov.f32 	%f105, 0f437C0000;
	fma.rm.f32 	%f106, %f103, %f105, %f104;
	add.f32 	%f107, %f106, 0fCB40007F;
	neg.f32 	%f108, %f107;
	fma.rn.f32 	%f109, %f100, 0fBFB8AA3B, %f108;
	fma.rn.f32 	%f110, %f100, 0fB2A57060, %f109;
	mov.b32 	%r24, %f106;
	shl.b32 	%r25, %r24, 23;
	mov.b32 	%f111, %r25;
	ex2.approx.ftz.f32 	%f112, %f110;
	mul.f32 	%f113, %f112, %f111;
	mul.f32 	%f114, %f101, %f113;
	mul.f32 	%f115, %f99, %f98;
	div.rn.f32 	%f116, %f114, %f115;
	fma.rn.f32 	%f217, %f95, %f116, %f217;
	fma.rn.f32 	%f216, %f96, %f116, %f216;
$L__BB2_9:
	add.s32 	%r26, %r38, 3;
	setp.eq.s32 	%p6, %r1, %r26;
	@%p6 bra 	$L__BB2_11;
	ld.global.v2.f32 	{%f117, %f118}, [%rd15+8];
	sub.f32 	%f119, %f1, %f117;
	sub.f32 	%f120, %f2, %f118;
	mul.f32 	%f121, %f120, %f120;
	fma.rn.f32 	%f122, %f119, %f119, %f121;
	sqrt.rn.f32 	%f123, %f122;
	mul.f32 	%f124, %f43, %f123;
	add.f32 	%f125, %f124, 0f3F800000;
	fma.rn.f32 	%f126, %f124, 0fBBBB989D, 0f3F000000;
	cvt.sat.f32.f32 	%f127, %f126;
	mov.f32 	%f128, 0f4B400001;
	mov.f32 	%f129, 0f437C0000;
	fma.rm.f32 	%f130, %f127, %f129, %f128;
	add.f32 	%f131, %f130, 0fCB40007F;
	neg.f32 	%f132, %f131;
	fma.rn.f32 	%f133, %f124, 0fBFB8AA3B, %f132;
	fma.rn.f32 	%f134, %f124, 0fB2A57060, %f133;
	mov.b32 	%r27, %f130;
	shl.b32 	%r28, %r27, 23;
	mov.b32 	%f135, %r28;
	ex2.approx.ftz.f32 	%f136, %f134;
	mul.f32 	%f137, %f136, %f135;
	mul.f32 	%f138, %f125, %f137;
	mul.f32 	%f139, %f123, %f122;
	div.rn.f32 	%f140, %f138, %f139;
	fma.rn.f32 	%f217, %f119, %f140, %f217;
	fma.rn.f32 	%f216, %f120, %f140, %f216;
$L__BB2_11:
	add.s32 	%r38, %r38, 4;
	add.s32 	%r37, %r37, 4;
	add.s64 	%rd15, %rd15, 32;
	setp.ne.s32 	%p7, %r38, %r40;
	@%p7 bra 	$L__BB2_3;
$L__BB2_12:
	setp.eq.s32 	%p8, %r2, 0;
	@%p8 bra 	$L__BB2_22;
	setp.eq.s32 	%p9, %r2, 1;
	@%p9 bra 	$L__BB2_19;
	setp.eq.s32 	%p10, %r1, %r40;
	mul.wide.u32 	%rd12, %r40, 8;
	add.s64 	%rd6, %rd1, %rd12;
	@%p10 bra 	$L__BB2_16;
	ld.global.v2.f32 	{%f142, %f143}, [%rd6];
	sub.f32 	%f144, %f1, %f142;
	sub.f32 	%f145, %f2, %f143;
	mul.f32 	%f146, %f145, %f145;
	fma.rn.f32 	%f147, %f144, %f144, %f146;
	sqrt.rn.f32 	%f148, %f147;
	mul.f32 	%f149, %f43, %f148;
	add.f32 	%f150, %f149, 0f3F800000;
	fma.rn.f32 	%f151, %f149, 0fBBBB989D, 0f3F000000;
	cvt.sat.f32.f32 	%f152, %f151;
	mov.f32 	%f153, 0f4B400001;
	mov.f32 	%f154, 0f437C0000;
	fma.rm.f32 	%f155, %f152, %f154, %f153;
	add.f32 	%f156, %f155, 0fCB40007F;
	neg.f32 	%f157, %f156;
	fma.rn.f32 	%f158, %f149, 0fBFB8AA3B, %f157;
	fma.rn.f32 	%f159, %f149, 0fB2A57060, %f158;
	mov.b32 	%r29, %f155;
	shl.b32 	%r30, %r29, 23;
	mov.b32 	%f160, %r30;
	ex2.approx.ftz.f32 	%f161, %f159;
	mul.f32 	%f162, %f161, %f160;
	mul.f32 	%f163, %f150, %f162;
	mul.f32 	%f164, %f148, %f147;
	div.rn.f32 	%f165, %f163, %f164;
	fma.rn.f32 	%f217, %f144, %f165, %f217;
	fma.rn.f32 	%f216, %f145, %f165, %f216;
$L__BB2_16:
	add.s32 	%r31, %r40, 1;
	setp.eq.s32 	%p11, %r1, %r31;
	@%p11 bra 	$L__BB2_18;
	ld.global.v2.f32 	{%f166, %f167}, [%rd6+8];
	sub.f32 	%f168, %f1, %f166;
	sub.f32 	%f169, %f2, %f167;
	mul.f32 	%f170, %f169, %f169;
	fma.rn.f32 	%f171, %f168, %f168, %f170;
	sqrt.rn.f32 	%f172, %f171;
	mul.f32 	%f173, %f43, %f172;
	add.f32 	%f174, %f173, 0f3F800000;
	fma.rn.f32 	%f175, %f173, 0fBBBB989D, 0f3F000000;
	cvt.sat.f32.f32 	%f176, %f175;
	mov.f32 	%f177, 0f4B400001;
	mov.f32 	%f178, 0f437C0000;
	fma.rm.f32 	%f179, %f176, %f178, %f177;
	add.f32 	%f180, %f179, 0fCB40007F;
	neg.f32 	%f181, %f180;
	fma.rn.f32 	%f182, %f173, 0fBFB8AA3B, %f181;
	fma.rn.f32 	%f183, %f173, 0fB2A57060, %f182;
	mov.b32 	%r32, %f179;
	shl.b32 	%r33, %r32, 23;
	mov.b32 	%f184, %r33;
	ex2.approx.ftz.f32 	%f185, %f183;
	mul.f32 	%f186, %f185, %f184;
	mul.f32 	%f187, %f174, %f186;
	mul.f32 	%f188, %f172, %f171;
	div.rn.f32 	%f189, %f187, %f188;
	fma.rn.f32 	%f217, %f168, %f189, %f217;
	fma.rn.f32 	%f216, %f169, %f189, %f216;
$L__BB2_18:
	add.s32 	%r40, %r40, 2;
$L__BB2_19:
	and.b32  	%r34, %r12, 1;
	setp.eq.b32 	%p12, %r34, 1;
	not.pred 	%p13, %p12;
	@%p13 bra 	$L__BB2_22;
	setp.eq.s32 	%p14, %r1, %r40;
	@%p14 bra 	$L__BB2_22;
	mul.wide.u32 	%rd13, %r40, 8;
	add.s64 	%rd14, %rd1, %rd13;
	ld.global.v2.f32 	{%f190, %f191}, [%rd14];
	sub.f32 	%f192, %f1, %f190;
	sub.f32 	%f193, %f2, %f191;
	mul.f32 	%f194, %f193, %f193;
	fma.rn.f32 	%f195, %f192, %f192, %f194;
	sqrt.rn.f32 	%f196, %f195;
	mul.f32 	%f197, %f43, %f196;
	add.f32 	%f198, %f197, 0f3F800000;
	fma.rn.f32 	%f199, %f197, 0fBBBB989D, 0f3F000000;
	cvt.sat.f32.f32 	%f200, %f199;
	mov.f32 	%f201, 0f4B400001;
	mov.f32 	%f202, 0f437C0000;
	fma.rm.f32 	%f203, %f200, %f202, %f201;
	add.f32 	%f204, %f203, 0fCB40007F;
	neg.f32 	%f205, %f204;
	fma.rn.f32 	%f206, %f197, 0fBFB8AA3B, %f205;
	fma.rn.f32 	%f207, %f197, 0fB2A57060, %f206;
	mov.b32 	%r35, %f203;
	shl.b32 	%r36, %r35, 23;
	mov.b32 	%f208, %r36;
	ex2.approx.ftz.f32 	%f209, %f207;
	mul.f32 	%f210, %f209, %f208;
	mul.f32 	%f211, %f198, %f210;
	mul.f32 	%f212, %f196, %f195;
	div.rn.f32 	%f213, %f211, %f212;
	fma.rn.f32 	%f217, %f192, %f213, %f217;
	fma.rn.f32 	%f216, %f193, %f213, %f216;
$L__BB2_22:
	st.global.v2.f32 	[%rd2], {%f217, %f216};
	ret;

}


// ===== COMPILED SASS (sm_100) =====

	.target	sm_100

	.elftype	@"ET_EXEC"


//--------------------- .note.nv.tkinfo           --------------------------
	.section	.note.nv.tkinfo,"",@"SHT_NOTE"
	.sectionflags	@"SHF_NOTE_NV_TKINFO"
	.tkinfo
        /*0018*/ 	.word	0x00000002
        /*0030*/ 	.string	""
        /*0030*/ 	.string	"ptxas"
        /*0030*/ 	.string	"Cuda compilation tools, release 13.0, V13.0.88"
        /*0030*/ 	.string	"Build cuda_13.0.r13.0/compiler.36424714_0"
        /*0030*/ 	.string	"-arch sm_100 -m 64 "



//--------------------- .note.nv.cuinfo           --------------------------
	.section	.note.nv.cuinfo,"",@"SHT_NOTE"
	.sectionflags	@"SHF_NOTE_NV_CUINFO"
        /*0018*/ 	.short	0x0002
        /*001a*/ 	.short	0x0064
        /*001c*/ 	.short	0x0082
	.zero		2


//--------------------- .nv.info                  --------------------------
	.section	.nv.info,"",@"SHT_CUDA_INFO"
	.align	4


	//----- nvinfo : EIATTR_REGCOUNT
	.align		4
        /*0000*/ 	.byte	0x04, 0x2f
        /*0002*/ 	.short	(.L_1 - .L_0)
	.align		4
.L_0:
        /*0004*/ 	.word	index@(_Z4Yuk1P6float2S0_fi)
        /*0008*/ 	.word	0x00000019


	//----- nvinfo : EIATTR_FRAME_SIZE
	.align		4
.L_1:
        /*000c*/ 	.byte	0x04, 0x11
        /*000e*/ 	.short	(.L_3 - .L_2)
	.align		4
.L_2:
        /*0010*/ 	.word	index@($__internal_5_$__cuda_sm3x_div_rn_noftz_f32_slowpath)
        /*0014*/ 	.word	0x00000000


	//----- nvinfo : EIATTR_FRAME_SIZE
	.align		4
.L_3:
        /*0018*/ 	.byte	0x04, 0x11
        /*001a*/ 	.short	(.L_5 - .L_4)
	.align		4
.L_4:
        /*001c*/ 	.word	index@($__internal_4_$__cuda_sm20_sqrt_rn_f32_slowpath)
        /*0020*/ 	.word	0x00000000


	//----- nvinfo : EIATTR_FRAME_SIZE
	.align		4
.L_5:
        /*0024*/ 	.byte	0x04, 0x11
        /*0026*/ 	.short	(.L_7 - .L_6)
	.align		4
.L_6:
        /*0028*/ 	.word	index@(_Z4Yuk1P6float2S0_fi)
        /*002c*/ 	.word	0x00000000


	//----- nvinfo : EIATTR_REGCOUNT
	.align		4
.L_7:
        /*0030*/ 	.byte	0x04, 0x2f
        /*0032*/ 	.short	(.L_9 - .L_8)
	.align		4
.L_8:
        /*0034*/ 	.word	index@(_Z4Yuk2P6float2S0_fi)
        /*0038*/ 	.word	0x0000001b


	//----- nvinfo : EIATTR_FRAME_SIZE
	.align		4
.L_9:
        /*003c*/ 	.byte	0x04, 0x11
        /*003e*/ 	.short	(.L_11 - .L_10)
	.align		4
.L_10:
        /*0040*/ 	.word	index@($__internal_3_$__cuda_sm3x_div_rn_noftz_f32_slowpath)
        /*0044*/ 	.word	0x00000000


	//----- nvinfo : EIATTR_FRAME_SIZE
	.align		4
.L_11:
        /*0048*/ 	.byte	0x04, 0x11
        /*004a*/ 	.short	(.L_13 - .L_12)
	.align		4
.L_12:
        /*004c*/ 	.word	index@($__internal_2_$__cuda_sm20_sqrt_rn_f32_slowpath)
        /*0050*/ 	.word	0x00000000


	//----- nvinfo : EIATTR_FRAME_SIZE
	.align		4
.L_13:
        /*0054*/ 	.byte	0x04, 0x11
        /*0056*/ 	.short	(.L_15 - .L_14)
	.align		4
.L_14:
        /*0058*/ 	.word	index@(_Z4Yuk2P6float2S0_fi)
        /*005c*/ 	.word	0x00000000


	//----- nvinfo : EIATTR_REGCOUNT
	.align		4
.L_15:
        /*0060*/ 	.byte	0x04, 0x2f
        /*0062*/ 	.short	(.L_17 - .L_16)
	.align		4
.L_16:
        /*0064*/ 	.word	index@(_Z4Yuk3P6float2S0_fi)
        /*0068*/ 	.word	0x0000001a


	//----- nvinfo : EIATTR_FRAME_SIZE
	.align		4
.L_17:
        /*006c*/ 	.byte	0x04, 0x11
        /*006e*/ 	.short	(.L_19 - .L_18)
	.align		4
.L_18:
        /*0070*/ 	.word	index@($__internal_1_$__cuda_sm3x_div_rn_noftz_f32_slowpath)
        /*0074*/ 	.word	0x00000000


	//----- nvinfo : EIATTR_FRAME_SIZE
	.align		4
.L_19:
        /*0078*/ 	.byte	0x04, 0x11
        /*007a*/ 	.short	(.L_21 - .L_20)
	.align		4
.L_20:
        /*007c*/ 	.word	index@($__internal_0_$__cuda_sm20_sqrt_rn_f32_slowpath)
        /*0080*/ 	.word	0x00000000


	//----- nvinfo : EIATTR_FRAME_SIZE
	.align		4
.L_21:
        /*0084*/ 	.byte	0x04, 0x11
        /*0086*/ 	.short	(.L_23 - .L_22)
	.align		4
.L_22:
        /*0088*/ 	.word	index@(_Z4Yuk3P6float2S0_fi)
        /*008c*/ 	.word	0x00000000


	//----- nvinfo : EIATTR_MIN_STACK_SIZE
	.align		4
.L_23:
        /*0090*/ 	.byte	0x04, 0x12
        /*0092*/ 	.short	(.L_25 - .L_24)
	.align		4
.L_24:
        /*0094*/ 	.word	index@(_Z4Yuk3P6float2S0_fi)
        /*0098*/ 	.word	0x00000000


	//----- nvinfo : EIATTR_MIN_STACK_SIZE
	.align		4
.L_25:
        /*009c*/ 	.byte	0x04, 0x12
        /*009e*/ 	.short	(.L_27 - .L_26)
	.align		4
.L_26:
        /*00a0*/ 	.word	index@(_Z4Yuk2P6float2S0_fi)
        /*00a4*/ 	.word	0x00000000


	//----- nvinfo : EIATTR_MIN_STACK_SIZE
	.align		4
.L_27:
        /*00a8*/ 	.byte	0x04, 0x12
        /*00aa*/ 	.short	(.L_29 - .L_28)
	.align		4
.L_28:
        /*00ac*/ 	.word	index@(_Z4Yuk1P6float2S0_fi)
        /*00b0*/ 	.word	0x00000000
.L_29:


//--------------------- .nv.compat                --------------------------
	.section	.nv.compat,"",@"SHT_CUDA_COMPAT_INFO"
	.align	4
        /*0000*/ 	.byte	0x02, 0x09, 0x00, 0x00, 0x02, 0x02, 0x01, 0x00, 0x02, 0x05, 0x05, 0x00, 0x03, 0x07, 0x01, 0x01
        /*0010*/ 	.byte	0x02, 0x03, 0x00, 0x00, 0x02, 0x06, 0x01, 0x00, 0x04, 0x0b, 0x08, 0x00, 0x01, 0x00, 0x00, 0x00
        /*0020*/ 	.byte	0x00, 0x00, 0x00, 0x00


//--------------------- .nv.info._Z4Yuk3P6float2S0_fi --------------------------
	.section	.nv.info._Z4Yuk3P6float2S0_fi,"",@"SHT_CUDA_INFO"
	.sectionflags	@""
	.align	4


	//----- nvinfo : EIATTR_CUDA_API_VERSION
	.align		4
        /*0000*/ 	.byte	0x04, 0x37
        /*0002*/ 	.short	(.L_31 - .L_30)
.L_30:
        /*0004*/ 	.word	0x00000082


	//----- nvinfo : EIATTR_KPARAM_INFO
	.align		4
.L_31:
        /*0008*/ 	.byte	0x04, 0x17
        /*000a*/ 	.short	(.L_33 - .L_32)
.L_32:
        /*000c*/ 	.word	0x00000000
        /*0010*/ 	.short	0x0003
        /*0012*/ 	.short	0x0014
        /*0014*/ 	.byte	0x00, 0xf0, 0x11, 0x00


	//----- nvinfo : EIATTR_KPARAM_INFO
	.align		4
.L_33:
        /*0018*/ 	.byte	0x04, 0x17
        /*001a*/ 	.short	(.L_35 - .L_34)
.L_34:
        /*001c*/ 	.word	0x00000000
        /*0020*/ 	.short	0x0002
        /*0022*/ 	.short	0x0010
        /*0024*/ 	.byte	0x00, 0xf0, 0x11, 0x00


	//----- nvinfo : EIATTR_KPARAM_INFO
	.align		4
.L_35:
        /*0028*/ 	.byte	0x04, 0x17
        /*002a*/ 	.short	(.L_37 - .L_36)
.L_36:
        /*002c*/ 	.word	0x00000000
        /*0030*/ 	.short	0x0001
        /*0032*/ 	.short	0x0008
        /*0034*/ 	.byte	0x00, 0xf5, 0x21, 0x00


	//----- nvinfo : EIATTR_KPARAM_INFO
	.align		4
.L_37:
        /*0038*/ 	.byte	0x04, 0x17
        /*003a*/ 	.short	(.L_39 - .L_38)
.L_38:
        /*003c*/ 	.word	0x00000000
        /*0040*/ 	.short	0x0000
        /*0042*/ 	.short	0x0000
        /*0044*/ 	.byte	0x00, 0xf5, 0x21, 0x00


	//----- nvinfo : EIATTR_SPARSE_MMA_MASK
	.align		4
.L_39:
        /*0048*/ 	.byte	0x03, 0x50
        /*004a*/ 	.short	0x0000


	//----- nvinfo : EIATTR_MAXREG_COUNT
	.align		4
        /*004c*/ 	.byte	0x03, 0x1b
        /*004e*/ 	.short	0x00ff


	//----- nvinfo : EIATTR_MERCURY_ISA_VERSION
	.align		4
        /*0050*/ 	.byte	0x03, 0x5f
        /*0052*/ 	.short	0x0101


	//----- nvinfo : EIATTR_VRC_CTA_INIT_COUNT
	.align		4
        /*0054*/ 	.byte	0x02, 0x4a
	.zero		1
	.zero		1


	//----- nvinfo : EIATTR_EXIT_INSTR_OFFSETS
	.align		4
        /*0058*/ 	.byte	0x04, 0x1c
        /*005a*/ 	.short	(.L_41 - .L_40)


	//   ....[0]....
.L_40:
        /*005c*/ 	.word	0x000019c0


	//----- nvinfo : EIATTR_CRS_STACK_SIZE
	.align		4
.L_41:
        /*0060*/ 	.byte	0x04, 0x1e
        /*0062*/ 	.short	(.L_43 - .L_42)
.L_42:
        /*0064*/ 	.word	0x00000000


	//----- nvinfo : EIATTR_CBANK_PARAM_SIZE
	.align		4
.L_43:
        /*0068*/ 	.byte	0x03, 0x19
        /*006a*/ 	.short	0x0018


	//----- nvinfo : EIATTR_PARAM_CBANK
	.align		4
        /*006c*/ 	.byte	0x04, 0x0a
        /*006e*/ 	.short	(.L_45 - .L_44)
	.align		4
.L_44:
        /*0070*/ 	.word	index@(.nv.constant0._Z4Yuk3P6float2S0_fi)
        /*0074*/ 	.short	0x0380
        /*0076*/ 	.short	0x0018


	//----- nvinfo : EIATTR_SW_WAR
	.align		4
.L_45:
        /*0078*/ 	.byte	0x04, 0x36
        /*007a*/ 	.short	(.L_47 - .L_46)
.L_46:
        /*007c*/ 	.word	0x00000008
.L_47:


//--------------------- .nv.info._Z4Yuk2P6float2S0_fi --------------------------
	.section	.nv.info._Z4Yuk2P6float2S0_fi,"",@"SHT_CUDA_INFO"
	.sectionflags	@""
	.align	4


	//----- nvinfo : EIATTR_CUDA_API_VERSION
	.align		4
        /*0000*/ 	.byte	0x04, 0x37
        /*0002*/ 	.short	(.L_49 - .L_48)
.L_48:
        /*0004*/ 	.word	0x00000082


	//----- nvinfo : EIATTR_KPARAM_INFO
	.align		4
.L_49:
        /*0008*/ 	.byte	0x04, 0x17
        /*000a*/ 	.short	(.L_51 - .L_50)
.L_50:
        /*000c*/ 	.word	0x00000000
        /*0010*/ 	.short	0x0003
        /*0012*/ 	.short	0x0014
        /*0014*/ 	.byte	0x00, 0xf0, 0x11, 0x00


	//----- nvinfo : EIATTR_KPARAM_INFO
	.align		4
.L_51:
        /*0018*/ 	.byte	0x04, 0x17
        /*001a*/ 	.short	(.L_53 - .L_52)
.L_52:
        /*001c*/ 	.word	0x00000000
        /*0020*/ 	.short	0x0002
        /*0022*/ 	.short	0x0010
        /*0024*/ 	.byte	0x00, 0xf0, 0x11, 0x00


	//----- nvinfo : EIATTR_KPARAM_INFO
	.align		4
.L_53:
        /*0028*/ 	.byte	0x04, 0x17
        /*002a*/ 	.short	(.L_55 - .L_54)
.L_54:
        /*002c*/ 	.word	0x00000000
        /*0030*/ 	.short	0x0001
        /*0032*/ 	.short	0x0008
        /*0034*/ 	.byte	0x00, 0xf5, 0x21, 0x00


	//----- nvinfo : EIATTR_KPARAM_INFO
	.align		4
.L_55:
        /*0038*/ 	.byte	0x04, 0x17
        /*003a*/ 	.short	(.L_57 - .L_56)
.L_56:
        /*003c*/ 	.word	0x00000000
        /*0040*/ 	.short	0x0000
        /*0042*/ 	.short	0x0000
        /*0044*/ 	.byte	0x00, 0xf5, 0x21, 0x00


	//----- nvinfo : EIATTR_SPARSE_MMA_MASK
	.align		4
.L_57:
        /*0048*/ 	.byte	0x03, 0x50
        /*004a*/ 	.short	0x0000


	//----- nvinfo : EIATTR_MAXREG_COUNT
	.align		4
        /*004c*/ 	.byte	0x03, 0x1b
        /*004e*/ 	.short	0x00ff


	//----- nvinfo : EIATTR_MERCURY_ISA_VERSION
	.align		4
        /*0050*/ 	.byte	0x03, 0x5f
        /*0052*/ 	.short	0x0101


	//----- nvinfo : EIATTR_VRC_CTA_INIT_COUNT
	.align		4
        /*0054*/ 	.byte	0x02, 0x4a
	.zero		1
	.zero		1


	//----- nvinfo : EIATTR_EXIT_INSTR_OFFSETS
	.align		4
        /*0058*/ 	.byte	0x04, 0x1c
        /*005a*/ 	.short	(.L_59 - .L_58)


	//   ....[0]....
.L_58:
        /*005c*/ 	.word	0x00001b30


	//----- nvinfo : EIATTR_CRS_STACK_SIZE
	.align		4
.L_59:
        /*0060*/ 	.byte	0x04, 0x1e
        /*0062*/ 	.short	(.L_61 - .L_60)
.L_60:
        /*0064*/ 	.word	0x00000000


	//----- nvinfo : EIATTR_CBANK_PARAM_SIZE
	.align		4
.L_61:
        /*0068*/ 	.byte	0x03, 0x19
        /*006a*/ 	.short	0x0018


	//----- nvinfo : EIATTR_PARAM_CBANK
	.align		4
        /*006c*/ 	.byte	0x04, 0x0a
        /*006e*/ 	.short	(.L_63 - .L_62)
	.align		4
.L_62:
        /*0070*/ 	.word	index@(.nv.constant0._Z4Yuk2P6float2S0_fi)
        /*0074*/ 	.short	0x0380
        /*0076*/ 	.short	0x0018


	//----- nvinfo : EIATTR_SW_WAR
	.align		4
.L_63:
        /*0078*/ 	.byte	0x04, 0x36
        /*007a*/ 	.short	(.L_65 - .L_64)
.L_64:
        /*007c*/ 	.word	0x00000008
.L_65:


//--------------------- .nv.info._Z4Yuk1P6float2S0_fi --------------------------
	.section	.nv.info._Z4Yuk1P6float2S0_fi,"",@"SHT_CUDA_INFO"
	.sectionflags	@""
	.align	4


	//----- nvinfo : EIATTR_CUDA_API_VERSION
	.align		4
        /*0000*/ 	.byte	0x04, 0x37
        /*0002*/ 	.short	(.L_67 - .L_66)
.L_66:
        /*0004*/ 	.word	0x00000082


	//----- nvinfo : EIATTR_KPARAM_INFO
	.align		4
.L_67:
        /*0008*/ 	.byte	0x04, 0x17
        /*000a*/ 	.short	(.L_69 - .L_68)
.L_68:
        /*000c*/ 	.word	0x00000000
        /*0010*/ 	.short	0x0003
        /*0012*/ 	.short	0x0014
        /*0014*/ 	.byte	0x00, 0xf0, 0x11, 0x00


	//----- nvinfo : EIATTR_KPARAM_INFO
	.align		4
.L_69:
        /*0018*/ 	.byte	0x04, 0x17
        /*001a*/ 	.short	(.L_71 - .L_70)
.L_70:
        /*001c*/ 	.word	0x00000000
        /*0020*/ 	.short	0x0002
        /*0022*/ 	.short	0x0010
        /*0024*/ 	.byte	0x00, 0xf0, 0x11, 0x00


	//----- nvinfo : EIATTR_KPARAM_INFO
	.align		4
.L_71:
        /*0028*/ 	.byte	0x04, 0x17
        /*002a*/ 	.short	(.L_73 - .L_72)
.L_72:
        /*002c*/ 	.word	0x00000000
        /*0030*/ 	.short	0x0001
        /*0032*/ 	.short	0x0008
        /*0034*/ 	.byte	0x00, 0xf5, 0x21, 0x00


	//----- nvinfo : EIATTR_KPARAM_INFO
	.align		4
.L_73:
        /*0038*/ 	.byte	0x04, 0x17
        /*003a*/ 	.short	(.L_75 - .L_74)
.L_74:
        /*003c*/ 	.word	0x00000000
        /*0040*/ 	.short	0x0000
        /*0042*/ 	.short	0x0000
        /*0044*/ 	.byte	0x00, 0xf5, 0x21, 0x00


	//----- nvinfo : EIATTR_SPARSE_MMA_MASK
	.align		4
.L_75:
        /*0048*/ 	.byte	0x03, 0x50
        /*004a*/ 	.short	0x0000


	//----- nvinfo : EIATTR_MAXREG_COUNT
	.align		4
        /*004c*/ 	.byte	0x03, 0x1b
        /*004e*/ 	.short	0x00ff


	//----- nvinfo : EIATTR_MERCURY_ISA_VERSION
	.align		4
        /*0050*/ 	.byte	0x03, 0x5f
        /*0052*/ 	.short	0x0101


	//----- nvinfo : EIATTR_VRC_CTA_INIT_COUNT
	.align		4
        /*0054*/ 	.byte	0x02, 0x4a
	.zero		1
	.zero		1


	//----- nvinfo : EIATTR_EXIT_INSTR_OFFSETS
	.align		4
        /*0058*/ 	.byte	0x04, 0x1c
        /*005a*/ 	.short	(.L_77 - .L_76)


	//   ....[0]....
.L_76:
        /*005c*/ 	.word	0x00000050


	//   ....[1]....
        /*0060*/ 	.word	0x00000fc0


	//   ....[2]....
        /*0064*/ 	.word	0x00001750


	//   ....[3]....
        /*0068*/ 	.word	0x00001ab0


	//----- nvinfo : EIATTR_CRS_STACK_SIZE
	.align		4
.L_77:
        /*006c*/ 	.byte	0x04, 0x1e
        /*006e*/ 	.short	(.L_79 - .L_78)
.L_78:
        /*0070*/ 	.word	0x00000000


	//----- nvinfo : EIATTR_CBANK_PARAM_SIZE
	.align		4
.L_79:
        /*0074*/ 	.byte	0x03, 0x19
        /*0076*/ 	.short	0x0018


	//----- nvinfo : EIATTR_PARAM_CBANK
	.align		4
        /*0078*/ 	.byte	0x04, 0x0a
        /*007a*/ 	.short	(.L_81 - .L_80)
	.align		4
.L_80:
        /*007c*/ 	.word	index@(.nv.constant0._Z4Yuk1P6float2S0_fi)
        /*0080*/ 	.short	0x0380
        /*0082*/ 	.short	0x0018


	//----- nvinfo : EIATTR_SW_WAR
	.align		4
.L_81:
        /*0084*/ 	.byte	0x04, 0x36
        /*0086*/ 	.short	(.L_83 - .L_82)
.L_82:
        /*0088*/ 	.word	0x00000008
.L_83:


//--------------------- .nv.callgraph             --------------------------
	.section	.nv.callgraph,"",@"SHT_CUDA_CALLGRAPH"
	.align	4
	.sectionentsize	8
	.align		4
        /*0000*/ 	.word	0x00000000
	.align		4
        /*0004*/ 	.word	0xffffffff
	.align		4
        /*0008*/ 	.word	0x00000000
	.align		4
        /*000c*/ 	.word	0xfffffffe
	.align		4
        /*0010*/ 	.word	0x00000000
	.align		4
        /*0014*/ 	.word	0xfffffffd
	.align		4
        /*0018*/ 	.word	0x00000000
	.align		4
        /*001c*/ 	.word	0xfffffffc


//--------------------- .text._Z4Yuk3P6float2S0_fi --------------------------
	.section	.text._Z4Yuk3P6float2S0_fi,"ax",@progbits
	.align	128
        .global         _Z4Yuk3P6float2S0_fi
        .type           _Z4Yuk3P6float2S0_fi,@function
        .size           _Z4Yuk3P6float2S0_fi,(.L_x_194 - _Z4Yuk3P6float2S0_fi)
        .other          _Z4Yuk3P6float2S0_fi,@"STO_CUDA_ENTRY STV_DEFAULT"
_Z4Yuk3P6float2S0_fi:
.text._Z4Yuk3P6float2S0_fi:
[----:B------:R-:W-:Y:S01]  /*0000*/  LDC R1, c[0x0][0x37c] ;  /* 0x0000df00ff017b82 */ /* 0x000fe20000000800 */
[----:B------:R-:W0:Y:S07]  /*0010*/  S2R R3, SR_TID.X ;  /* 0x0000000000037919 */ /* 0x000e2e0000002100 */
[----:B------:R-:W0:Y:S01]  /*0020*/  S2UR UR4, SR_CTAID.X ;  /* 0x00000000000479c3 */ /* 0x000e220000002500 */
[----:B------:R-:W1:Y:S07]  /*0030*/  LDCU.64 UR10, c[0x0][0x358] ;  /* 0x00006b00ff0a77ac */ /* 0x000e6e0008000a00 */
[----:B------:R-:W0:Y:S08]  /*0040*/  LDC R4, c[0x0][0x360] ;  /* 0x0000d800ff047b82 */ /* 0x000e300000000800 */
[----:B------:R-:W2:Y:S08]  /*0050*/  LDC.64 R18, c[0x0][0x388] ;  /* 0x0000e200ff127b82 */ /* 0x000eb00000000a00 */
[----:B------:R-:W3:Y:S01]  /*0060*/  LDC.64 R14, c[0x0][0x380] ;  /* 0x0000e000ff0e7b82 */ /* 0x000ee20000000a00 */
[----:B0-----:R-:W-:Y:S01]  /*0070*/  IMAD R4, R4, UR4, R3 ;  /* 0x0000000404047c24 */ /* 0x001fe2000f8e0203 */
[----:B------:R-:W0:Y:S03]  /*0080*/  LDCU UR4, c[0x0][0x394] ;  /* 0x00007280ff0477ac */ /* 0x000e260008000800 */
[----:B--2---:R-:W-:-:S05]  /*0090*/  IMAD.WIDE R18, R4, 0x8, R18 ;  /* 0x0000000804127825 */ /* 0x004fca00078e0212 */
[----:B-1----:R1:W5:Y:S01]  /*00a0*/  LDG.E.64 R16, desc[UR10][R18.64] ;  /* 0x0000000a12107981 */ /* 0x002362000c1e1b00 */
[----:B0-----:R-:W-:-:S09]  /*00b0*/  UISETP.GE.AND UP0, UPT, UR4, 0x1, UPT ;  /* 0x000000010400788c */ /* 0x001fd2000bf06270 */
[----:B-1-3--:R-:W-:Y:S05]  /*00c0*/  BRA.U !UP0, `(.L_x_0) ;  /* 0x0000001908387547 */ /* 0x00afea000b800000 */
[----:B------:R-:W-:-:S06]  /*00d0*/  IMAD.WIDE R14, R4, 0x8, R14 ;  /* 0x00000008040e7825 */ /* 0x000fcc00078e020e */
[----:B------:R-:W5:Y:S01]  /*00e0*/  LDG.E.64 R14, desc[UR10][R14.64] ;  /* 0x0000000a0e0e7981 */ /* 0x000f62000c1e1b00 */
[----:B------:R-:W-:Y:S01]  /*00f0*/  UISETP.GE.U32.AND UP0, UPT, UR4, 0x4, UPT ;  /* 0x000000040400788c */ /* 0x000fe2000bf06070 */
[----:B------:R-:W-:Y:S01]  /*0100*/  HFMA2 R5, -RZ, RZ, 0, 0 ;  /* 0x00000000ff057431 */ /* 0x000fe200000001ff */
[----:B------:R-:W-:-:S07]  /*0110*/  ULOP3.LUT UR8, UR4, 0x3, URZ, 0xc0, !UPT ;  /* 0x0000000304087892 */ /* 0x000fce000f8ec0ff */
[----:B------:R-:W-:Y:S05]  /*0120*/  BRA.U !UP0, `(.L_x_1) ;  /* 0x0000000d087c7547 */ /* 0x000fea000b800000 */
[----:B------:R-:W0:Y:S01]  /*0130*/  LDCU.64 UR6, c[0x0][0x380] ;  /* 0x00007000ff0677ac */ /* 0x000e220008000a00 */
[----:B------:R-:W-:Y:S01]  /*0140*/  IADD3 R6, PT, PT, -R4, RZ, RZ ;  /* 0x000000ff04067210 */ /* 0x000fe20007ffe1ff */
[----:B------:R-:W-:Y:S01]  /*0150*/  ULOP3.LUT UR4, UR4, 0x7ffffffc, URZ, 0xc0, !UPT ;  /* 0x7ffffffc04047892 */ /* 0x000fe2000f8ec0ff */
[----:B------:R-:W1:Y:S05]  /*0160*/  LDCU UR9, c[0x0][0x390] ;  /* 0x00007200ff0977ac */ /* 0x000e6a0008000800 */
[----:B------:R-:W-:Y:S01]  /*0170*/  MOV R5, UR4 ;  /* 0x0000000400057c02 */ /* 0x000fe20008000f00 */
[----:B------:R-:W-:Y:S01]  /*0180*/  UMOV UR4, URZ ;  /* 0x000000ff00047c82 */ /* 0x000fe20008000000 */
[----:B0-----:R-:W-:-:S04]  /*0190*/  UIADD3 UR5, UP0, UPT, UR6, 0x10, URZ ;  /* 0x0000001006057890 */ /* 0x001fc8000ff1e0ff */
[----:B------:R-:W-:Y:S02]  /*01a0*/  UIADD3.X UR6, UPT, UPT, URZ, UR7, URZ, UP0, !UPT ;  /* 0x00000007ff067290 */ /* 0x000fe400087fe4ff */
[----:B------:R-:W-:-:S04]  /*01b0*/  MOV R12, UR5 ;  /* 0x00000005000c7c02 */ /* 0x000fc80008000f00 */
[----:B-1----:R-:W-:-:S07]  /*01c0*/  MOV R13, UR6 ;  /* 0x00000006000d7c02 */ /* 0x002fce0008000f00 */
.L_x_30:
[----:B------:R-:W-:Y:S01]  /*01d0*/  ISETP.NE.AND P0, PT, R6, RZ, PT ;  /* 0x000000ff0600720c */ /* 0x000fe20003f05270 */
[----:B------:R-:W-:-:S12]  /*01e0*/  BSSY.RECONVERGENT B2, `(.L_x_2) ;  /* 0x0000031000027945 */ /* 0x000fd80003800200 */
[----:B------:R-:W-:Y:S05]  /*01f0*/  @!P0 BRA `(.L_x_3) ;  /* 0x0000000000bc8947 */ /* 0x000fea0003800000 */
[----:B------:R-:W2:Y:S01]  /*0200*/  LDG.E.64 R2, desc[UR10][R12.64+-0x10] ;  /* 0xfffff00a0c027981 */ /* 0x000ea2000c1e1b00 */
[----:B------:R-:W-:Y:S01]  /*0210*/  BSSY.RECONVERGENT B0, `(.L_x_4) ;  /* 0x0000010000007945 */ /* 0x000fe20003800200 */
[----:B--2--5:R-:W-:Y:S01]  /*0220*/  FADD R10, R15, -R3 ;  /* 0x800000030f0a7221 */ /* 0x024fe20000000000 */
[----:B------:R-:W-:-:S03]  /*0230*/  FADD R9, R14, -R2 ;  /* 0x800000020e097221 */ /* 0x000fc60000000000 */
[----:B------:R-:W-:-:S04]  /*0240*/  FMUL R0, R10, R10 ;  /* 0x0000000a0a007220 */ /* 0x000fc80000400000 */
[----:B------:R-:W-:-:S04]  /*0250*/  FFMA R0, R9, R9, R0 ;  /* 0x0000000909007223 */ /* 0x000fc80000000000 */
[----:B------:R0:W1:Y:S01]  /*0260*/  MUFU.RSQ R7, R0 ;  /* 0x0000000000077308 */ /* 0x0000620000001400 */
[----:B------:R-:W-:-:S04]  /*0270*/  IADD3 R2, PT, PT, R0, -0xd000000, RZ ;  /* 0xf300000000027810 */ /* 0x000fc80007ffe0ff */
[----:B------:R-:W-:-:S13]  /*0280*/  ISETP.GT.U32.AND P0, PT, R2, 0x727fffff, PT ;  /* 0x727fffff0200780c */ /* 0x000fda0003f04070 */
[----:B01----:R-:W-:Y:S05]  /*0290*/  @!P0 BRA `(.L_x_5) ;  /* 0x00000000000c8947 */ /* 0x003fea0003800000 */
[----:B------:R-:W-:-:S07]  /*02a0*/  MOV R2, 0x2c0 ;  /* 0x000002c000027802 */ /* 0x000fce0000000f00 */
[----:B------:R-:W-:Y:S05]  /*02b0*/  CALL.REL.NOINC `($__internal_0_$__cuda_sm20_sqrt_rn_f32_slowpath) ;  /* 0x0000001400c47944 */ /* 0x000fea0003c00000 */
[----:B------:R-:W-:Y:S05]  /*02c0*/  BRA `(.L_x_6) ;  /* 0x0000000000107947 */ /* 0x000fea0003800000 */
.L_x_5:
[----:B------:R-:W-:Y:S01]  /*02d0*/  FMUL.FTZ R3, R0, R7 ;  /* 0x0000000700037220 */ /* 0x000fe20000410000 */
[----:B------:R-:W-:-:S03]  /*02e0*/  FMUL.FTZ R2, R7, 0.5 ;  /* 0x3f00000007027820 */ /* 0x000fc60000410000 */
[----:B------:R-:W-:-:S04]  /*02f0*/  FFMA R20, -R3, R3, R0 ;  /* 0x0000000303147223 */ /* 0x000fc80000000100 */
[----:B------:R-:W-:-:S07]  /*0300*/  FFMA R20, R20, R2, R3 ;  /* 0x0000000214147223 */ /* 0x000fce0000000003 */
.L_x_6:
[----:B------:R-:W-:Y:S05]  /*0310*/  BSYNC.RECONVERGENT B0 ;  /* 0x0000000000007941 */ /* 0x000fea0003800200 */
.L_x_4:
[----:B------:R-:W-:Y:S01]  /*0320*/  HFMA2 R8, -RZ, RZ, 3.7421875, 0 ;  /* 0x437c0000ff087431 */ /* 0x000fe200000001ff */
[----:B------:R-:W-:Y:S01]  /*0330*/  MOV R3, 0x3bbb989d ;  /* 0x3bbb989d00037802 */ /* 0x000fe20000000f00 */
[----:B------:R-:W-:Y:S01]  /*0340*/  FMUL R2, R20, UR9 ;  /* 0x0000000914027c20 */ /* 0x000fe20008400000 */
[----:B------:R-:W-:Y:S01]  /*0350*/  FMUL R20, R0, R20 ;  /* 0x0000001400147220 */ /* 0x000fe20000400000 */
[----:B------:R-:W-:Y:S02]  /*0360*/  BSSY.RECONVERGENT B3, `(.L_x_7) ;  /* 0x0000016000037945 */ /* 0x000fe40003800200 */
[----:B------:R-:W-:-:S04]  /*0370*/  FFMA.SAT R3, R2, -R3, 0.5 ;  /* 0x3f00000002037423 */ /* 0x000fc80000002803 */
[----:B------:R-:W-:Y:S02]  /*0380*/  FFMA.RM R3, R3, R8, 12582913 ;  /* 0x4b40000103037423 */ /* 0x000fe40000004008 */
[----:B------:R-:W0:Y:S02]  /*0390*/  MUFU.RCP R8, R20 ;  /* 0x0000001400087308 */ /* 0x000e240000001000 */
[C---:B------:R-:W-:Y:S01]  /*03a0*/  FADD R7, R3.reuse, -12583039 ;  /* 0xcb40007f03077421 */ /* 0x040fe20000000000 */
[----:B------:R-:W-:Y:S01]  /*03b0*/  SHF.L.U32 R0, R3, 0x17, RZ ;  /* 0x0000001703007819 */ /* 0x000fe200000006ff */
[C---:B------:R-:W-:Y:S02]  /*03c0*/  FADD R3, R2.reuse, 1 ;  /* 0x3f80000002037421 */ /* 0x040fe40000000000 */
[----:B------:R-:W-:-:S04]  /*03d0*/  FFMA R7, R2, -1.4426950216293334961, -R7 ;  /* 0xbfb8aa3b02077823 */ /* 0x000fc80000000807 */
[----:B------:R-:W-:-:S06]  /*03e0*/  FFMA R7, R2, -1.925963033500011079e-08, R7 ;  /* 0xb2a5706002077823 */ /* 0x000fcc0000000007 */
[----:B------:R-:W1:Y:S01]  /*03f0*/  MUFU.EX2 R7, R7 ;  /* 0x0000000700077308 */ /* 0x000e620000000800 */
[----:B0-----:R-:W-:-:S04]  /*0400*/  FFMA R11, -R20, R8, 1 ;  /* 0x3f800000140b7423 */ /* 0x001fc80000000108 */
[----:B------:R-:W-:Y:S01]  /*0410*/  FFMA R8, R8, R11, R8 ;  /* 0x0000000b08087223 */ /* 0x000fe20000000008 */
[----:B-1----:R-:W-:-:S04]  /*0420*/  FMUL R0, R0, R7 ;  /* 0x0000000700007220 */ /* 0x002fc80000400000 */
[----:B------:R-:W-:-:S04]  /*0430*/  FMUL R3, R3, R0 ;  /* 0x0000000003037220 */ /* 0x000fc80000400000 */
[----:B------:R-:W0:Y:S01]  /*0440*/  FCHK P0, R3, R20 ;  /* 0x0000001403007302 */ /* 0x000e220000000000 */
[----:B------:R-:W-:-:S04]  /*0450*/  FFMA R11, R3, R8, RZ ;  /* 0x00000008030b7223 */ /* 0x000fc800000000ff */
[----:B------:R-:W-:-:S04]  /*0460*/  FFMA R0, -R20, R11, R3 ;  /* 0x0000000b14007223 */ /* 0x000fc80000000103 */
[----:B------:R-:W-:Y:S01]  /*0470*/  FFMA R0, R8, R0, R11 ;  /* 0x0000000008007223 */ /* 0x000fe2000000000b */
[----:B0-----:R-:W-:Y:S06]  /*0480*/  @!P0 BRA `(.L_x_8) ;  /* 0x00000000000c8947 */ /* 0x001fec0003800000 */
[----:B------:R-:W-:Y:S02]  /*0490*/  MOV R0, R20 ;  /* 0x0000001400007202 */ /* 0x000fe40000000f00 */
[----:B------:R-:W-:-:S07]  /*04a0*/  MOV R2, 0x4c0 ;  /* 0x000004c000027802 */ /* 0x000fce0000000f00 */
[----:B------:R-:W-:Y:S05]  /*04b0*/  CALL.REL.NOINC `($__internal_1_$__cuda_sm3x_div_rn_noftz_f32_slowpath) ;  /* 0x0000001400987944 */ /* 0x000fea0003c00000 */
.L_x_8:
[----:B------:R-:W-:Y:S05]  /*04c0*/  BSYNC.RECONVERGENT B3 ;  /* 0x0000000000037941 */ /* 0x000fea0003800200 */
.L_x_7:
[-C--:B------:R-:W-:Y:S01]  /*04d0*/  FFMA R16, R9, R0.reuse, R16 ;  /* 0x0000000009107223 */ /* 0x080fe20000000010 */
[----:B------:R-:W-:-:S07]  /*04e0*/  FFMA R17, R10, R0, R17 ;  /* 0x000000000a117223 */ /* 0x000fce0000000011 */
.L_x_3:
[----:B------:R-:W-:Y:S05]  /*04f0*/  BSYNC.RECONVERGENT B2 ;  /* 0x0000000000027941 */ /* 0x000fea0003800200 */
.L_x_2:
[----:B------:R-:W-:Y:S01]  /*0500*/  UIADD3 UR5, UPT, UPT, UR4, 0x1, URZ ;  /* 0x0000000104057890 */ /* 0x000fe2000fffe0ff */
[----:B------:R-:W-:Y:S05]  /*0510*/  BSSY.RECONVERGENT B2, `(.L_x_9) ;  /* 0x0000032000027945 */ /* 0x000fea0003800200 */
[----:B------:R-:W-:-:S13]  /*0520*/  ISETP.NE.AND P0, PT, R4, UR5, PT ;  /* 0x0000000504007c0c */ /* 0x000fda000bf05270 */
        /* <DEDUP_REMOVED lines=14> */
.L_x_12:
[----:B------:R-:W-:Y:S01]  /*0610*/  FMUL.FTZ R3, R0, R7 ;  /* 0x0000000700037220 */ /* 0x000fe20000410000 */
[----:B------:R-:W-:-:S03]  /*0620*/  FMUL.FTZ R2, R7, 0.5 ;  /* 0x3f00000007027820 */ /* 0x000fc60000410000 */
[----:B------:R-:W-:-:S04]  /*0630*/  FFMA R20, -R3, R3, R0 ;  /* 0x0000000303147223 */ /* 0x000fc80000000100 */
[----:B------:R-:W-:-:S07]  /*0640*/  FFMA R20, R20, R2, R3 ;  /* 0x0000000214147223 */ /* 0x000fce0000000003 */
.L_x_13:
[----:B------:R-:W-:Y:S05]  /*0650*/  BSYNC.RECONVERGENT B0 ;  /* 0x0000000000007941 */ /* 0x000fea0003800200 */
.L_x_11:
        /* <DEDUP_REMOVED lines=26> */
.L_x_15:
[----:B------:R-:W-:Y:S05]  /*0800*/  BSYNC.RECONVERGENT B3 ;  /* 0x0000000000037941 */ /* 0x000fea0003800200 */
.L_x_14:
[-C--:B------:R-:W-:Y:S01]  /*0810*/  FFMA R16, R9, R0.reuse, R16 ;  /* 0x0000000009107223 */ /* 0x080fe20000000010 */
[----:B------:R-:W-:-:S07]  /*0820*/  FFMA R17, R10, R0, R17 ;  /* 0x000000000a117223 */ /* 0x000fce0000000011 */
.L_x_10:
[----:B------:R-:W-:Y:S05]  /*0830*/  BSYNC.RECONVERGENT B2 ;  /* 0x0000000000027941 */ /* 0x000fea0003800200 */
.L_x_9:
        /* <DEDUP_REMOVED lines=17> */
.L_x_19:
[----:B------:R-:W-:Y:S01]  /*0950*/  FMUL.FTZ R3, R0, R7 ;  /* 0x0000000700037220 */ /* 0x000fe20000410000 */
[----:B------:R-:W-:-:S03]  /*0960*/  FMUL.FTZ R2, R7, 0.5 ;  /* 0x3f00000007027820 */ /* 0x000fc60000410000 */
[----:B------:R-:W-:-:S04]  /*0970*/  FFMA R20, -R3, R3, R0 ;  /* 0x0000000303147223 */ /* 0x000fc80000000100 */
[----:B------:R-:W-:-:S07]  /*0980*/  FFMA R20, R20, R2, R3 ;  /* 0x0000000214147223 */ /* 0x000fce0000000003 */
.L_x_20:
[----:B------:R-:W-:Y:S05]  /*0990*/  BSYNC.RECONVERGENT B0 ;  /* 0x0000000000007941 */ /* 0x000fea0003800200 */
.L_x_18:
        /* <DEDUP_REMOVED lines=26> */
.L_x_22:
[----:B------:R-:W-:Y:S05]  /*0b40*/  BSYNC.RECONVERGENT B3 ;  /* 0x0000000000037941 */ /* 0x000fea0003800200 */
.L_x_21:
[-C--:B------:R-:W-:Y:S01]  /*0b50*/  FFMA R16, R9, R0.reuse, R16 ;  /* 0x0000000009107223 */ /* 0x080fe20000000010 */
[----:B------:R-:W-:-:S07]  /*0b60*/  FFMA R17, R10, R0, R17 ;  /* 0x000000000a117223 */ /* 0x000fce0000000011 */
.L_x_17:
[----:B------:R-:W-:Y:S05]  /*0b70*/  BSYNC.RECONVERGENT B2 ;  /* 0x0000000000027941 */ /* 0x000fea0003800200 */
.L_x_16:
        /* <DEDUP_REMOVED lines=17> */
.L_x_26:
[----:B------:R-:W-:Y:S01]  /*0c90*/  FMUL.FTZ R3, R0, R7 ;  /* 0x0000000700037220 */ /* 0x000fe20000410000 */
[----:B------:R-:W-:-:S03]  /*0ca0*/  FMUL.FTZ R2, R7, 0.5 ;  /* 0x3f00000007027820 */ /* 0x000fc60000410000 */
[----:B------:R-:W-:-:S04]  /*0cb0*/  FFMA R20, -R3, R3, R0 ;  /* 0x0000000303147223 */ /* 0x000fc80000000100 */
[----:B------:R-:W-:-:S07]  /*0cc0*/  FFMA R20, R20, R2, R3 ;  /* 0x0000000214147223 */ /* 0x000fce0000000003 */
.L_x_27:
[----:B------:R-:W-:Y:S05]  /*0cd0*/  BSYNC.RECONVERGENT B0 ;  /* 0x0000000000007941 */ /* 0x000fea0003800200 */
.L_x_25:
        /* <DEDUP_REMOVED lines=26> */
.L_x_29:
[----:B------:R-:W-:Y:S05]  /*0e80*/  BSYNC.RECONVERGENT B3 ;  /* 0x0000000000037941 */ /* 0x000fea0003800200 */
.L_x_28:
[-C--:B------:R-:W-:Y:S01]  /*0e90*/  FFMA R16, R9, R0.reuse, R16 ;  /* 0x0000000009107223 */ /* 0x080fe20000000010 */
[----:B------:R-:W-:-:S07]  /*0ea0*/  FFMA R17, R10, R0, R17 ;  /* 0x000000000a117223 */ /* 0x000fce0000000011 */
.L_x_24:
[----:B------:R-:W-:Y:S05]  /*0eb0*/  BSYNC.RECONVERGENT B2 ;  /* 0x0000000000027941 */ /* 0x000fea0003800200 */
.L_x_23:
[----:B------:R-:W-:Y:S01]  /*0ec0*/  UIADD3 UR4, UPT, UPT, UR4, 0x4, URZ ;  /* 0x0000000404047890 */ /* 0x000fe2000fffe0ff */
[----:B------:R-:W-:Y:S02]  /*0ed0*/  IADD3 R12, P1, PT, R12, 0x20, RZ ;  /* 0x000000200c0c7810 */ /* 0x000fe40007f3e0ff */
[----:B------:R-:W-:Y:S02]  /*0ee0*/  IADD3 R6, PT, PT, R6, 0x4, RZ ;  /* 0x0000000406067810 */ /* 0x000fe40007ffe0ff */
[----:B------:R-:W-:Y:S02]  /*0ef0*/  IADD3.X R13, PT, PT, RZ, R13, RZ, P1, !PT ;  /* 0x0000000dff0d7210 */ /* 0x000fe40000ffe4ff */
[----:B------:R-:W-:-:S13]  /*0f00*/  ISETP.NE.AND P0, PT, R5, UR4, PT ;  /* 0x0000000405007c0c */ /* 0x000fda000bf05270 */
[----:B------:R-:W-:Y:S05]  /*0f10*/  @P0 BRA `(.L_x_30) ;  /* 0xfffffff000ac0947 */ /* 0x000fea000383ffff */
.L_x_1:
[----:B------:R-:W-:-:S09]  /*0f20*/  UISETP.NE.AND UP0, UPT, UR8, URZ, UPT ;  /* 0x000000ff0800728c */ /* 0x000fd2000bf05270 */
[----:B------:R-:W-:Y:S05]  /*0f30*/  BRA.U !UP0, `(.L_x_0) ;  /* 0x00000009089c7547 */ /* 0x000fea000b800000 */
[----:B------:R-:W-:-:S09]  /*0f40*/  UISETP.NE.AND UP0, UPT, UR8, 0x1, UPT ;  /* 0x000000010800788c */ /* 0x000fd2000bf05270 */
[----:B------:R-:W-:Y:S05]  /*0f50*/  BRA.U !UP0, `(.L_x_31) ;  /* 0x0000000508b07547 */ /* 0x000fea000b800000 */
[----:B------:R-:W0:Y:S01]  /*0f60*/  LDC.64 R12, c[0x0][0x380] ;  /* 0x0000e000ff0c7b82 */ /* 0x000e220000000a00 */
[----:B------:R-:W-:Y:S01]  /*0f70*/  ISETP.NE.AND P0, PT, R4, R5, PT ;  /* 0x000000050400720c */ /* 0x000fe20003f05270 */
[----:B------:R-:W-:Y:S01]  /*0f80*/  BSSY.RECONVERGENT B2, `(.L_x_32) ;  /* 0x0000033000027945 */ /* 0x000fe20003800200 */
[----:B0-----:R-:W-:-:S11]  /*0f90*/  IMAD.WIDE.U32 R12, R5, 0x8, R12 ;  /* 0x00000008050c7825 */ /* 0x001fd600078e000c */
        /* <DEDUP_REMOVED lines=14> */
.L_x_35:
[----:B------:R-:W-:Y:S01]  /*1080*/  FMUL.FTZ R3, R0, R7 ;  /* 0x0000000700037220 */ /* 0x000fe20000410000 */
[----:B------:R-:W-:-:S03]  /*1090*/  FMUL.FTZ R2, R7, 0.5 ;  /* 0x3f00000007027820 */ /* 0x000fc60000410000 */
[----:B------:R-:W-:-:S04]  /*10a0*/  FFMA R20, -R3, R3, R0 ;  /* 0x0000000303147223 */ /* 0x000fc80000000100 */
[----:B------:R-:W-:-:S07]  /*10b0*/  FFMA R20, R20, R2, R3 ;  /* 0x0000000214147223 */ /* 0x000fce0000000003 */
.L_x_36:
[----:B------:R-:W-:Y:S05]  /*10c0*/  BSYNC.RECONVERGENT B0 ;  /* 0x0000000000007941 */ /* 0x000fea0003800200 */
.L_x_34:
[----:B------:R-:W0:Y:S01]  /*10d0*/  LDCU UR4, c[0x0][0x390] ;  /* 0x00007200ff0477ac */ /* 0x000e220008000800 */
[----:B------:R-:W-:Y:S01]  /*10e0*/  HFMA2 R8, -RZ, RZ, 3.7421875, 0 ;  /* 0x437c0000ff087431 */ /* 0x000fe200000001ff */
[----:B------:R-:W-:Y:S01]  /*10f0*/  MOV R3, 0x3bbb989d ;  /* 0x3bbb989d00037802 */ /* 0x000fe20000000f00 */
[----:B------:R-:W-:Y:S01]  /*1100*/  BSSY.RECONVERGENT B3, `(.L_x_37) ;  /* 0x0000018000037945 */ /* 0x000fe20003800200 */
[----:B0-----:R-:W-:Y:S01]  /*1110*/  FMUL R2, R20, UR4 ;  /* 0x0000000414027c20 */ /* 0x001fe20008400000 */
[----:B------:R-:W-:-:S03]  /*1120*/  FMUL R20, R0, R20 ;  /* 0x0000001400147220 */ /* 0x000fc60000400000 */
        /* <DEDUP_REMOVED lines=21> */
.L_x_38:
[----:B------:R-:W-:Y:S05]  /*1280*/  BSYNC.RECONVERGENT B3 ;  /* 0x0000000000037941 */ /* 0x000fea0003800200 */
.L_x_37:
[-C--:B------:R-:W-:Y:S01]  /*1290*/  FFMA R16, R9, R0.reuse, R16 ;  /* 0x0000000009107223 */ /* 0x080fe20000000010 */
[----:B------:R-:W-:-:S07]  /*12a0*/  FFMA R17, R6, R0, R17 ;  /* 0x0000000006117223 */ /* 0x000fce0000000011 */
.L_x_33:
[----:B------:R-:W-:Y:S05]  /*12b0*/  BSYNC.RECONVERGENT B2 ;  /* 0x0000000000027941 */ /* 0x000fea0003800200 */
.L_x_32:
[----:B------:R-:W-:Y:S01]  /*12c0*/  IADD3 R3, PT, PT, R5, 0x1, RZ ;  /* 0x0000000105037810 */ /* 0x000fe20007ffe0ff */
[----:B------:R-:W-:Y:S03]  /*12d0*/  BSSY.RECONVERGENT B2, `(.L_x_39) ;  /* 0x0000033000027945 */ /* 0x000fe60003800200 */
[----:B------:R-:W-:-:S13]  /*12e0*/  ISETP.NE.AND P0, PT, R4, R3, PT ;  /* 0x000000030400720c */ /* 0x000fda0003f05270 */
        /* <DEDUP_REMOVED lines=14> */
.L_x_42:
[----:B------:R-:W-:Y:S01]  /*13d0*/  FMUL.FTZ R3, R0, R7 ;  /* 0x0000000700037220 */ /* 0x000fe20000410000 */
[----:B------:R-:W-:-:S03]  /*13e0*/  FMUL.FTZ R2, R7, 0.5 ;  /* 0x3f00000007027820 */ /* 0x000fc60000410000 */
[----:B------:R-:W-:-:S04]  /*13f0*/  FFMA R20, -R3, R3, R0 ;  /* 0x0000000303147223 */ /* 0x000fc80000000100 */
[----:B------:R-:W-:-:S07]  /*1400*/  FFMA R20, R20, R2, R3 ;  /* 0x0000000214147223 */ /* 0x000fce0000000003 */
.L_x_43:
[----:B------:R-:W-:Y:S05]  /*1410*/  BSYNC.RECONVERGENT B0 ;  /* 0x0000000000007941 */ /* 0x000fea0003800200 */
.L_x_41:
        /* <DEDUP_REMOVED lines=27> */
.L_x_45:
[----:B------:R-:W-:Y:S05]  /*15d0*/  BSYNC.RECONVERGENT B3 ;  /* 0x0000000000037941 */ /* 0x000fea0003800200 */
.L_x_44:
[-C--:B------:R-:W-:Y:S01]  /*15e0*/  FFMA R16, R9, R0.reuse, R16 ;  /* 0x0000000009107223 */ /* 0x080fe20000000010 */
[----:B------:R-:W-:-:S07]  /*15f0*/  FFMA R17, R6, R0, R17 ;  /* 0x0000000006117223 */ /* 0x000fce0000000011 */
.L_x_40:
[----:B------:R-:W-:Y:S05]  /*1600*/  BSYNC.RECONVERGENT B2 ;  /* 0x0000000000027941 */ /* 0x000fea0003800200 */
.L_x_39:
[----:B------:R-:W-:-:S07]  /*1610*/  IADD3 R5, PT, PT, R5, 0x2, RZ ;  /* 0x0000000205057810 */ /* 0x000fce0007ffe0ff */
.L_x_31:
[----:B------:R-:W0:Y:S01]  /*1620*/  LDC R0, c[0x0][0x394] ;  /* 0x0000e500ff007b82 */ /* 0x000e220000000800 */
[----:B------:R-:W-:Y:S01]  /*1630*/  ISETP.NE.AND P0, PT, R4, R5, PT ;  /* 0x000000050400720c */ /* 0x000fe20003f05270 */
[----:B------:R-:W-:Y:S01]  /*1640*/  BSSY.RECONVERGENT B2, `(.L_x_0) ;  /* 0x0000036000027945 */ /* 0x000fe20003800200 */
[----:B0-----:R-:W-:-:S04]  /*1650*/  LOP3.LUT R0, R0, 0x1, RZ, 0xc0, !PT ;  /* 0x0000000100007812 */ /* 0x001fc800078ec0ff */
[----:B------:R-:W-:-:S13]  /*1660*/  ISETP.NE.U32.OR P0, PT, R0, 0x1, !P0 ;  /* 0x000000010000780c */ /* 0x000fda0004705470 */
[----:B------:R-:W-:Y:S05]  /*1670*/  @P0 BRA `(.L_x_46) ;  /* 0x0000000000c80947 */ /* 0x000fea0003800000 */
[----:B------:R-:W0:Y:S02]  /*1680*/  LDC.64 R2, c[0x0][0x380] ;  /* 0x0000e000ff027b82 */ /* 0x000e240000000a00 */
[----:B0-----:R-:W-:-:S06]  /*1690*/  IMAD.WIDE.U32 R2, R5, 0x8, R2 ;  /* 0x0000000805027825 */ /* 0x001fcc00078e0002 */
        /* <DEDUP_REMOVED lines=13> */
.L_x_48:
[----:B------:R-:W-:Y:S01]  /*1770*/  FMUL.FTZ R3, R0, R7 ;  /* 0x0000000700037220 */ /* 0x000fe20000410000 */
[----:B------:R-:W-:-:S03]  /*1780*/  FMUL.FTZ R2, R7, 0.5 ;  /* 0x3f00000007027820 */ /* 0x000fc60000410000 */
[----:B------:R-:W-:-:S04]  /*1790*/  FFMA R20, -R3, R3, R0 ;  /* 0x0000000303147223 */ /* 0x000fc80000000100 */
[----:B------:R-:W-:-:S07]  /*17a0*/  FFMA R20, R20, R2, R3 ;  /* 0x0000000214147223 */ /* 0x000fce0000000003 */
.L_x_49:
[----:B------:R-:W-:Y:S05]  /*17b0*/  BSYNC.RECONVERGENT B0 ;  /* 0x0000000000007941 */ /* 0x000fea0003800200 */
.L_x_47:
        /* <DEDUP_REMOVED lines=27> */
.L_x_51:
[----:B------:R-:W-:Y:S05]  /*1970*/  BSYNC.RECONVERGENT B3 ;  /* 0x0000000000037941 */ /* 0x000fea0003800200 */
.L_x_50:
[-C--:B------:R-:W-:Y:S01]  /*1980*/  FFMA R16, R5, R0.reuse, R16 ;  /* 0x0000000005107223 */ /* 0x080fe20000000010 */
[----:B------:R-:W-:-:S07]  /*1990*/  FFMA R17, R4, R0, R17 ;  /* 0x0000000004117223 */ /* 0x000fce0000000011 */
.L_x_46:
[----:B------:R-:W-:Y:S05]  /*19a0*/  BSYNC.RECONVERGENT B2 ;  /* 0x0000000000027941 */ /* 0x000fea0003800200 */
.L_x_0:
[----:B-----5:R-:W-:Y:S01]  /*19b0*/  STG.E.64 desc[UR10][R18.64], R16 ;  /* 0x0000001012007986 */ /* 0x020fe2000c101b0a */
[----:B------:R-:W-:Y:S05]  /*19c0*/  EXIT ;  /* 0x000000000000794d */ /* 0x000fea0003800000 */
        .weak           $__internal_0_$__cuda_sm20_sqrt_rn_f32_slowpath
        .type           $__internal_0_$__cuda_sm20_sqrt_rn_f32_slowpath,@function
        .size           $__internal_0_$__cuda_sm20_sqrt_rn_f32_slowpath,($__internal_1_$__cuda_sm3x_div_rn_noftz_f32_slowpath - $__internal_0_$__cuda_sm20_sqrt_rn_f32_slowpath)
$__internal_0_$__cuda_sm20_sqrt_rn_f32_slowpath:
[----:B------:R-:W-:-:S13]  /*19d0*/  LOP3.LUT P0, RZ, R0, 0x7fffffff, RZ, 0xc0, !PT ;  /* 0x7fffffff00ff7812 */ /* 0x000fda000780c0ff */
[----:B------:R-:W-:Y:S01]  /*19e0*/  @!P0 MOV R20, R0 ;  /* 0x0000000000148202 */ /* 0x000fe20000000f00 */
[----:B------:R-:W-:Y:S06]  /*19f0*/  @!P0 BRA `(.L_x_52) ;  /* 0x0000000000408947 */ /* 0x000fec0003800000 */
[----:B------:R-:W-:-:S13]  /*1a00*/  FSETP.GEU.FTZ.AND P0, PT, R0, RZ, PT ;  /* 0x000000ff0000720b */ /* 0x000fda0003f1e000 */
[----:B------:R-:W-:Y:S01]  /*1a10*/  @!P0 MOV R20, 0x7fffffff ;  /* 0x7fffffff00148802 */ /* 0x000fe20000000f00 */
[----:B------:R-:W-:Y:S06]  /*1a20*/  @!P0 BRA `(.L_x_52) ;  /* 0x0000000000348947 */ /* 0x000fec0003800000 */
[----:B------:R-:W-:-:S13]  /*1a30*/  FSETP.GTU.FTZ.AND P0, PT, |R0|, +INF , PT ;  /* 0x7f8000000000780b */ /* 0x000fda0003f1c200 */
[----:B------:R-:W-:Y:S01]  /*1a40*/  @P0 FADD.FTZ R20, R0, 1 ;  /* 0x3f80000000140421 */ /* 0x000fe20000010000 */
[----:B------:R-:W-:Y:S06]  /*1a50*/  @P0 BRA `(.L_x_52) ;  /* 0x0000000000280947 */ /* 0x000fec0003800000 */
[----:B------:R-:W-:-:S13]  /*1a60*/  FSETP.NEU.FTZ.AND P0, PT, |R0|, +INF , PT ;  /* 0x7f8000000000780b */ /* 0x000fda0003f1d200 */
[----:B------:R-:W-:-:S04]  /*1a70*/  @P0 FFMA R11, R0, 1.84467440737095516160e+19, RZ ;  /* 0x5f800000000b0823 */ /* 0x000fc800000000ff */
[----:B------:R-:W0:Y:S02]  /*1a80*/  @P0 MUFU.RSQ R20, R11 ;  /* 0x0000000b00140308 */ /* 0x000e240000001400 */
[----:B0-----:R-:W-:Y:S01]  /*1a90*/  @P0 FMUL.FTZ R8, R11, R20 ;  /* 0x000000140b080220 */ /* 0x001fe20000410000 */
[----:B------:R-:W-:Y:S01]  /*1aa0*/  @P0 FMUL.FTZ R3, R20, 0.5 ;  /* 0x3f00000014030820 */ /* 0x000fe20000410000 */
[----:B------:R-:W-:Y:S02]  /*1ab0*/  @!P0 MOV R20, R0 ;  /* 0x0000000000148202 */ /* 0x000fe40000000f00 */
[----:B------:R-:W-:-:S04]  /*1ac0*/  @P0 FADD.FTZ R7, -R8, -RZ ;  /* 0x800000ff08070221 */ /* 0x000fc80000010100 */
[----:B------:R-:W-:-:S04]  /*1ad0*/  @P0 FFMA R7, R8, R7, R11 ;  /* 0x0000000708070223 */ /* 0x000fc8000000000b */
[----:B------:R-:W-:-:S04]  /*1ae0*/  @P0 FFMA R3, R7, R3, R8 ;  /* 0x0000000307030223 */ /* 0x000fc80000000008 */
[----:B------:R-:W-:-:S07]  /*1af0*/  @P0 FMUL.FTZ R20, R3, 2.3283064365386962891e-10 ;  /* 0x2f80000003140820 */ /* 0x000fce0000410000 */
.L_x_52:
[----:B------:R-:W-:-:S04]  /*1b00*/  HFMA2 R3, -RZ, RZ, 0, 0 ;  /* 0x00000000ff037431 */ /* 0x000fc800000001ff */
[----:B------:R-:W-:Y:S05]  /*1b10*/  RET.REL.NODEC R2 `(_Z4Yuk3P6float2S0_fi) ;  /* 0xffffffe402387950 */ /* 0x000fea0003c3ffff */
        .weak           $__internal_1_$__cuda_sm3x_div_rn_noftz_f32_slowpath
        .type           $__internal_1_$__cuda_sm3x_div_rn_noftz_f32_slowpath,@function
        .size           $__internal_1_$__cuda_sm3x_div_rn_noftz_f32_slowpath,(.L_x_194 - $__internal_1_$__cuda_sm3x_div_rn_noftz_f32_slowpath)
$__internal_1_$__cuda_sm3x_div_rn_noftz_f32_slowpath:
[----:B------:R-:W-:Y:S01]  /*1b20*/  SHF.R.U32.HI R7, RZ, 0x17, R0 ;  /* 0x00000017ff077819 */ /* 0x000fe20000011600 */
[----:B------:R-:W-:Y:S01]  /*1b30*/  BSSY.RECONVERGENT B0, `(.L_x_53) ;  /* 0x0000062000007945 */ /* 0x000fe20003800200 */
[----:B------:R-:W-:Y:S02]  /*1b40*/  SHF.R.U32.HI R11, RZ, 0x17, R3 ;  /* 0x00000017ff0b7819 */ /* 0x000fe40000011603 */
[----:B------:R-:W-:Y:S02]  /*1b50*/  LOP3.LUT R7, R7, 0xff, RZ, 0xc0, !PT ;  /* 0x000000ff07077812 */ /* 0x000fe400078ec0ff */
[----:B------:R-:W-:Y:S02]  /*1b60*/  LOP3.LUT R11, R11, 0xff, RZ, 0xc0, !PT ;  /* 0x000000ff0b0b7812 */ /* 0x000fe400078ec0ff */
[----:B------:R-:W-:Y:S02]  /*1b70*/  IADD3 R20, PT, PT, R7, -0x1, RZ ;  /* 0xffffffff07147810 */ /* 0x000fe40007ffe0ff */
[----:B------:R-:W-:-:S02]  /*1b80*/  IADD3 R21, PT, PT, R11, -0x1, RZ ;  /* 0xffffffff0b157810 */ /* 0x000fc40007ffe0ff */
[----:B------:R-:W-:-:S04]  /*1b90*/  ISETP.GT.U32.AND P0, PT, R20, 0xfd, PT ;  /* 0x000000fd1400780c */ /* 0x000fc80003f04070 */
[----:B------:R-:W-:-:S13]  /*1ba0*/  ISETP.GT.U32.OR P0, PT, R21, 0xfd, P0 ;  /* 0x000000fd1500780c */ /* 0x000fda0000704470 */
[----:B------:R-:W-:Y:S01]  /*1bb0*/  @!P0 MOV R8, RZ ;  /* 0x000000ff00088202 */ /* 0x000fe20000000f00 */
[----:B------:R-:W-:Y:S06]  /*1bc0*/  @!P0 BRA `(.L_x_54) ;  /* 0x00000000005c8947 */ /* 0x000fec0003800000 */
[----:B------:R-:W-:Y:S02]  /*1bd0*/  FSETP.GTU.FTZ.AND P0, PT, |R3|, +INF , PT ;  /* 0x7f8000000300780b */ /* 0x000fe40003f1c200 */
[----:B------:R-:W-:-:S04]  /*1be0*/  FSETP.GTU.FTZ.AND P1, PT, |R0|, +INF , PT ;  /* 0x7f8000000000780b */ /* 0x000fc80003f3c200 */
[----:B------:R-:W-:-:S13]  /*1bf0*/  PLOP3.LUT P0, PT, P0, P1, PT, 0xf8, 0x8f ;  /* 0x00000000008f781c */ /* 0x000fda0000703f70 */
[----:B------:R-:W-:Y:S05]  /*1c00*/  @P0 BRA `(.L_x_55) ;  /* 0x00000004004c0947 */ /* 0x000fea0003800000 */
[----:B------:R-:W-:-:S13]  /*1c10*/  LOP3.LUT P0, RZ, R0, 0x7fffffff, R3, 0xc8, !PT ;  /* 0x7fffffff00ff7812 */ /* 0x000fda000780c803 */
[----:B------:R-:W-:Y:S05]  /*1c20*/  @!P0 BRA `(.L_x_56) ;  /* 0x00000004003c8947 */ /* 0x000fea0003800000 */
[C---:B------:R-:W-:Y:S02]  /*1c30*/  FSETP.NEU.FTZ.AND P2, PT, |R3|.reuse, +INF , PT ;  /* 0x7f8000000300780b */ /* 0x040fe40003f5d200 */
[----:B------:R-:W-:Y:S02]  /*1c40*/  FSETP.NEU.FTZ.AND P1, PT, |R0|, +INF , PT ;  /* 0x7f8000000000780b */ /* 0x000fe40003f3d200 */
[----:B------:R-:W-:-:S11]  /*1c50*/  FSETP.NEU.FTZ.AND P0, PT, |R3|, +INF , PT ;  /* 0x7f8000000300780b */ /* 0x000fd60003f1d200 */
[----:B------:R-:W-:Y:S05]  /*1c60*/  @!P1 BRA !P2, `(.L_x_56) ;  /* 0x00000004002c9947 */ /* 0x000fea0005000000 */
[----:B------:R-:W-:-:S04]  /*1c70*/  LOP3.LUT P2, RZ, R3, 0x7fffffff, RZ, 0xc0, !PT ;  /* 0x7fffffff03ff7812 */ /* 0x000fc8000784c0ff */
[----:B------:R-:W-:-:S13]  /*1c80*/  PLOP3.LUT P1, PT, P1, P2, PT, 0x2f, 0xf2 ;  /* 0x0000000000f2781c */ /* 0x000fda0000f24577 */
[----:B------:R-:W-:Y:S05]  /*1c90*/  @P1 BRA `(.L_x_57) ;  /* 0x0000000400181947 */ /* 0x000fea0003800000 */
[----:B------:R-:W-:-:S04]  /*1ca0*/  LOP3.LUT P1, RZ, R0, 0x7fffffff, RZ, 0xc0, !PT ;  /* 0x7fffffff00ff7812 */ /* 0x000fc8000782c0ff */
[----:B------:R-:W-:-:S13]  /*1cb0*/  PLOP3.LUT P0, PT, P0, P1, PT, 0x2f, 0xf2 ;  /* 0x0000000000f2781c */ /* 0x000fda0000702577 */
[----:B------:R-:W-:Y:S05]  /*1cc0*/  @P0 BRA `(.L_x_58) ;  /* 0x0000000400000947 */ /* 0x000fea0003800000 */
[----:B------:R-:W-:Y:S02]  /*1cd0*/  ISETP.GE.AND P0, PT, R21, RZ, PT ;  /* 0x000000ff1500720c */ /* 0x000fe40003f06270 */
[----:B------:R-:W-:-:S11]  /*1ce0*/  ISETP.GE.AND P1, PT, R20, RZ, PT ;  /* 0x000000ff1400720c */ /* 0x000fd60003f26270 */
[----:B------:R-:W-:Y:S01]  /*1cf0*/  @P0 MOV R8, RZ ;  /* 0x000000ff00080202 */ /* 0x000fe20000000f00 */
[----:B------:R-:W-:Y:S01]  /*1d00*/  @!P0 FFMA R3, R3, 1.84467440737095516160e+19, RZ ;  /* 0x5f80000003038823 */ /* 0x000fe200000000ff */
[----:B------:R-:W-:Y:S01]  /*1d10*/  @!P0 MOV R8, 0xffffffc0 ;  /* 0xffffffc000088802 */ /* 0x000fe20000000f00 */
[----:B------:R-:W-:-:S03]  /*1d20*/  @!P1 FFMA R0, R0, 1.84467440737095516160e+19, RZ ;  /* 0x5f80000000009823 */ /* 0x000fc600000000ff */
[----:B------:R-:W-:-:S07]  /*1d30*/  @!P1 IADD3 R8, PT, PT, R8, 0x40, RZ ;  /* 0x0000004008089810 */ /* 0x000fce0007ffe0ff */
.L_x_54:
[----:B------:R-:W-:Y:S01]  /*1d40*/  LEA R23, R7, 0xc0800000, 0x17 ;  /* 0xc080000007177811 */ /* 0x000fe200078eb8ff */
[----:B------:R-:W-:Y:S01]  /*1d50*/  BSSY.RECONVERGENT B1, `(.L_x_59) ;  /* 0x0000036000017945 */ /* 0x000fe20003800200 */
[----:B------:R-:W-:Y:S02]  /*1d60*/  IADD3 R22, PT, PT, R11, -0x7f, RZ ;  /* 0xffffff810b167810 */ /* 0x000fe40007ffe0ff */
[----:B------:R-:W-:Y:S02]  /*1d70*/  IADD3 R23, PT, PT, -R23, R0, RZ ;  /* 0x0000000017177210 */ /* 0x000fe40007ffe1ff */
[C---:B------:R-:W-:Y:S01]  /*1d80*/  IADD3 R7, PT, PT, R22.reuse, 0x7f, -R7 ;  /* 0x0000007f16077810 */ /* 0x040fe20007ffe807 */
[----:B------:R-:W-:Y:S01]  /*1d90*/  IMAD R0, R22, -0x800000, R3 ;  /* 0xff80000016007824 */ /* 0x000fe200078e0203 */
[----:B------:R-:W0:Y:S01]  /*1da0*/  MUFU.RCP R20, R23 ;  /* 0x0000001700147308 */ /* 0x000e220000001000 */
[----:B------:R-:W-:Y:S01]  /*1db0*/  FADD.FTZ R21, -R23, -RZ ;  /* 0x800000ff17157221 */ /* 0x000fe20000010100 */
[----:B------:R-:W-:-:S03]  /*1dc0*/  IADD3 R7, PT, PT, R7, R8, RZ ;  /* 0x0000000807077210 */ /* 0x000fc60007ffe0ff */
[----:B0-----:R-:W-:-:S04]  /*1dd0*/  FFMA R11, R20, R21, 1 ;  /* 0x3f800000140b7423 */ /* 0x001fc80000000015 */
[----:B------:R-:W-:-:S04]  /*1de0*/  FFMA R11, R20, R11, R20 ;  /* 0x0000000b140b7223 */ /* 0x000fc80000000014 */
[----:B------:R-:W-:-:S04]  /*1df0*/  FFMA R20, R0, R11, RZ ;  /* 0x0000000b00147223 */ /* 0x000fc800000000ff */
[----:B------:R-:W-:-:S04]  /*1e00*/  FFMA R3, R21, R20, R0 ;  /* 0x0000001415037223 */ /* 0x000fc80000000000 */
[----:B------:R-:W-:-:S04]  /*1e10*/  FFMA R20, R11, R3, R20 ;  /* 0x000000030b147223 */ /* 0x000fc80000000014 */
[----:B------:R-:W-:-:S04]  /*1e20*/  FFMA R21, R21, R20, R0 ;  /* 0x0000001415157223 */ /* 0x000fc80000000000 */
[----:B------:R-:W-:-:S05]  /*1e30*/  FFMA R0, R11, R21, R20 ;  /* 0x000000150b007223 */ /* 0x000fca0000000014 */
[----:B------:R-:W-:-:S04]  /*1e40*/  SHF.R.U32.HI R3, RZ, 0x17, R0 ;  /* 0x00000017ff037819 */ /* 0x000fc80000011600 */
[----:B------:R-:W-:-:S04]  /*1e50*/  LOP3.LUT R8, R3, 0xff, RZ, 0xc0, !PT ;  /* 0x000000ff03087812 */ /* 0x000fc800078ec0ff */
[----:B------:R-:W-:-:S04]  /*1e60*/  IADD3 R3, PT, PT, R8, R7, RZ ;  /* 0x0000000708037210 */ /* 0x000fc80007ffe0ff */
[----:B------:R-:W-:-:S04]  /*1e70*/  IADD3 R8, PT, PT, R3, -0x1, RZ ;  /* 0xffffffff03087810 */ /* 0x000fc80007ffe0ff */
[----:B------:R-:W-:-:S13]  /*1e80*/  ISETP.GE.U32.AND P0, PT, R8, 0xfe, PT ;  /* 0x000000fe0800780c */ /* 0x000fda0003f06070 */
[----:B------:R-:W-:Y:S05]  /*1e90*/  @!P0 BRA `(.L_x_60) ;  /* 0x0000000000808947 */ /* 0x000fea0003800000 */
[----:B------:R-:W-:-:S13]  /*1ea0*/  ISETP.GT.AND P0, PT, R3, 0xfe, PT ;  /* 0x000000fe0300780c */ /* 0x000fda0003f04270 */
[----:B------:R-:W-:Y:S05]  /*1eb0*/  @P0 BRA `(.L_x_61) ;  /* 0x00000000006c0947 */ /* 0x000fea0003800000 */
[----:B------:R-:W-:-:S13]  /*1ec0*/  ISETP.GE.AND P0, PT, R3, 0x1, PT ;  /* 0x000000010300780c */ /* 0x000fda0003f06270 */
[----:B------:R-:W-:Y:S05]  /*1ed0*/  @P0 BRA `(.L_x_62) ;  /* 0x0000000000740947 */ /* 0x000fea0003800000 */
[----:B------:R-:W-:Y:S02]  /*1ee0*/  ISETP.GE.AND P0, PT, R3, -0x18, PT ;  /* 0xffffffe80300780c */ /* 0x000fe40003f06270 */
[----:B------:R-:W-:-:S11]  /*1ef0*/  LOP3.LUT R0, R0, 0x80000000, RZ, 0xc0, !PT ;  /* 0x8000000000007812 */ /* 0x000fd600078ec0ff */
[----:B------:R-:W-:Y:S05]  /*1f00*/  @!P0 BRA `(.L_x_62) ;  /* 0x0000000000688947 */ /* 0x000fea0003800000 */
[CCC-:B------:R-:W-:Y:S01]  /*1f10*/  FFMA.RZ R7, R11.reuse, R21.reuse, R20.reuse ;  /* 0x000000150b077223 */ /* 0x1c0fe2000000c014 */
[CCC-:B------:R-:W-:Y:S01]  /*1f20*/  FFMA.RP R8, R11.reuse, R21.reuse, R20.reuse ;  /* 0x000000150b087223 */ /* 0x1c0fe20000008014 */
[----:B------:R-:W-:Y:S01]  /*1f30*/  FFMA.RM R21, R11, R21, R20 ;  /* 0x000000150b157223 */ /* 0x000fe20000004014 */
[----:B------:R-:W-:Y:S02]  /*1f40*/  IADD3 R11, PT, PT, R3, 0x20, RZ ;  /* 0x00000020030b7810 */ /* 0x000fe40007ffe0ff */
[----:B------:R-:W-:Y:S02]  /*1f50*/  LOP3.LUT R7, R7, 0x7fffff, RZ, 0xc0, !PT ;  /* 0x007fffff07077812 */ /* 0x000fe400078ec0ff */
[----:B------:R-:W-:Y:S02]  /*1f60*/  ISETP.NE.AND P2, PT, R3, RZ, PT ;  /* 0x000000ff0300720c */ /* 0x000fe40003f45270 */
[----:B------:R-:W-:Y:S02]  /*1f70*/  LOP3.LUT R20, R7, 0x800000, RZ, 0xfc, !PT ;  /* 0x0080000007147812 */ /* 0x000fe400078efcff */
[----:B------:R-:W-:-:S02]  /*1f80*/  ISETP.NE.AND P1, PT, R3, RZ, PT ;  /* 0x000000ff0300720c */ /* 0x000fc40003f25270 */
[----:B------:R-:W-:Y:S02]  /*1f90*/  IADD3 R3, PT, PT, -R3, RZ, RZ ;  /* 0x000000ff03037210 */ /* 0x000fe40007ffe1ff */
[----:B------:R-:W-:Y:S02]  /*1fa0*/  SHF.L.U32 R11, R20, R11, RZ ;  /* 0x0000000b140b7219 */ /* 0x000fe400000006ff */
[----:B------:R-:W-:Y:S02]  /*1fb0*/  FSETP.NEU.FTZ.AND P0, PT, R8, R21, PT ;  /* 0x000000150800720b */ /* 0x000fe40003f1d000 */
[----:B------:R-:W-:Y:S02]  /*1fc0*/  SEL R3, R3, RZ, P2 ;  /* 0x000000ff03037207 */ /* 0x000fe40001000000 */
[----:B------:R-:W-:Y:S02]  /*1fd0*/  ISETP.NE.AND P1, PT, R11, RZ, P1 ;  /* 0x000000ff0b00720c */ /* 0x000fe40000f25270 */
[----:B------:R-:W-:-:S02]  /*1fe0*/  SHF.R.U32.HI R20, RZ, R3, R20 ;  /* 0x00000003ff147219 */ /* 0x000fc40000011614 */
[----:B------:R-:W-:Y:S02]  /*1ff0*/  PLOP3.LUT P0, PT, P0, P1, PT, 0xf8, 0x8f ;  /* 0x00000000008f781c */ /* 0x000fe40000703f70 */
[----:B------:R-:W-:Y:S02]  /*2000*/  SHF.R.U32.HI R7, RZ, 0x1, R20 ;  /* 0x00000001ff077819 */ /* 0x000fe40000011614 */
[----:B------:R-:W-:-:S04]  /*2010*/  SEL R8, RZ, 0x1, !P0 ;  /* 0x00000001ff087807 */ /* 0x000fc80004000000 */
[----:B------:R-:W-:-:S04]  /*2020*/  LOP3.LUT R3, R8, 0x1, R7, 0xf8, !PT ;  /* 0x0000000108037812 */ /* 0x000fc800078ef807 */
[----:B------:R-:W-:-:S04]  /*2030*/  LOP3.LUT R20, R3, R20, RZ, 0xc0, !PT ;  /* 0x0000001403147212 */ /* 0x000fc800078ec0ff */
[----:B------:R-:W-:-:S04]  /*2040*/  IADD3 R7, PT, PT, R7, R20, RZ ;  /* 0x0000001407077210 */ /* 0x000fc80007ffe0ff */
[----:B------:R-:W-:Y:S01]  /*2050*/  LOP3.LUT R0, R7, R0, RZ, 0xfc, !PT ;  /* 0x0000000007007212 */ /* 0x000fe200078efcff */
[----:B------:R-:W-:Y:S06]  /*2060*/  BRA `(.L_x_62) ;  /* 0x0000000000107947 */ /* 0x000fec0003800000 */
.L_x_61:
[----:B------:R-:W-:-:S04]  /*2070*/  LOP3.LUT R0, R0, 0x80000000, RZ, 0xc0, !PT ;  /* 0x8000000000007812 */ /* 0x000fc800078ec0ff */
[----:B------:R-:W-:Y:S01]  /*2080*/  LOP3.LUT R0, R0, 0x7f800000, RZ, 0xfc, !PT ;  /* 0x7f80000000007812 */ /* 0x000fe200078efcff */
[----:B------:R-:W-:Y:S06]  /*2090*/  BRA `(.L_x_62) ;  /* 0x0000000000047947 */ /* 0x000fec0003800000 */
.L_x_60:
[----:B------:R-:W-:-:S07]  /*20a0*/  LEA R0, R7, R0, 0x17 ;  /* 0x0000000007007211 */ /* 0x000fce00078eb8ff */
.L_x_62:
[----:B------:R-:W-:Y:S05]  /*20b0*/  BSYNC.RECONVERGENT B1 ;  /* 0x0000000000017941 */ /* 0x000fea0003800200 */
.L_x_59:
[----:B------:R-:W-:Y:S05]  /*20c0*/  BRA `(.L_x_63) ;  /* 0x0000000000207947 */ /* 0x000fea0003800000 */
.L_x_58:
[----:B------:R-:W-:-:S04]  /*20d0*/  LOP3.LUT R0, R0, 0x80000000, R3, 0x48, !PT ;  /* 0x8000000000007812 */ /* 0x000fc800078e4803 */
[----:B------:R-:W-:Y:S01]  /*20e0*/  LOP3.LUT R0, R0, 0x7f800000, RZ, 0xfc, !PT ;  /* 0x7f80000000007812 */ /* 0x000fe200078efcff */
[----:B------:R-:W-:Y:S06]  /*20f0*/  BRA `(.L_x_63) ;  /* 0x0000000000147947 */ /* 0x000fec0003800000 */
.L_x_57:
[----:B------:R-:W-:Y:S01]  /*2100*/  LOP3.LUT R0, R0, 0x80000000, R3, 0x48, !PT ;  /* 0x8000000000007812 */ /* 0x000fe200078e4803 */
[----:B------:R-:W-:Y:S06]  /*2110*/  BRA `(.L_x_63) ;  /* 0x00000000000c7947 */ /* 0x000fec0003800000 */
.L_x_56:
[----:B------:R-:W0:Y:S01]  /*2120*/  MUFU.RSQ R0, -QNAN ;  /* 0xffc0000000007908 */ /* 0x000e220000001400 */
[----:B------:R-:W-:Y:S05]  /*2130*/  BRA `(.L_x_63) ;  /* 0x0000000000047947 */ /* 0x000fea0003800000 */
.L_x_55:
[----:B------:R-:W-:-:S07]  /*2140*/  FADD.FTZ R0, R3, R0 ;  /* 0x0000000003007221 */ /* 0x000fce0000010000 */
.L_x_63:
[----:B------:R-:W-:Y:S05]  /*2150*/  BSYNC.RECONVERGENT B0 ;  /* 0x0000000000007941 */ /* 0x000fea0003800200 */
.L_x_53:
[----:B------:R-:W-:-:S04]  /*2160*/  HFMA2 R3, -RZ, RZ, 0, 0 ;  /* 0x00000000ff037431 */ /* 0x000fc800000001ff */
[----:B0-----:R-:W-:Y:S05]  /*2170*/  RET.REL.NODEC R2 `(_Z4Yuk3P6float2S0_fi) ;  /* 0xffffffdc02a07950 */ /* 0x001fea0003c3ffff */
.L_x_64:
[----:B------:R-:W-:-:S00]  /*2180*/  BRA `(.L_x_64) ;  /* 0xfffffffc00fc7947 */ /* 0x000fc0000383ffff */
[----:B------:R-:W-:-:S00]  /*2190*/  NOP ;  /* 0x0000000000007918 */ /* 0x000fc00000000000 */
        /* <DEDUP_REMOVED lines=14> */
.L_x_194:


//--------------------- .text._Z4Yuk2P6float2S0_fi --------------------------
	.section	.text._Z4Yuk2P6float2S0_fi,"ax",@progbits
	.align	128
        .global         _Z4Yuk2P6float2S0_fi
        .type           _Z4Yuk2P6float2S0_fi,@function
        .size           _Z4Yuk2P6float2S0_fi,(.L_x_196 - _Z4Yuk2P6float2S0_fi)
        .other          _Z4Yuk2P6float2S0_fi,@"STO_CUDA_ENTRY STV_DEFAULT"
_Z4Yuk2P6float2S0_fi:
.text._Z4Yuk2P6float2S0_fi:
[----:B------:R-:W-:Y:S01]  /*0000*/  LDC R1, c[0x0][0x37c] ;  /* 0x0000df00ff017b82 */ /* 0x000fe20000000800 */
[----:B------:R-:W0:Y:S07]  /*0010*/  S2R R5, SR_TID.X ;  /* 0x0000000000057919 */ /* 0x000e2e0000002100 */
[----:B------:R-:W1:Y:S01]  /*0020*/  LDC.64 R14, c[0x0][0x380] ;  /* 0x0000e000ff0e7b82 */ /* 0x000e620000000a00 */
[----:B------:R-:W0:Y:S01]  /*0030*/  LDCU UR4, c[0x0][0x360] ;  /* 0x00006c00ff0477ac */ /* 0x000e220008000800 */
[----:B------:R-:W0:Y:S01]  /*0040*/  S2R R4, SR_CTAID.X ;  /* 0x0000000000047919 */ /* 0x000e220000002500 */
[----:B------:R-:W2:Y:S05]  /*0050*/  LDCU.64 UR10, c[0x0][0x358] ;  /* 0x00006b00ff0a77ac */ /* 0x000eaa0008000a00 */
[----:B------:R-:W3:Y:S01]  /*0060*/  LDC.64 R16, c[0x0][0x388] ;  /* 0x0000e200ff107b82 */ /* 0x000ee20000000a00 */
[----:B0-----:R-:W-:-:S04]  /*0070*/  IMAD R4, R4, UR4, R5 ;  /* 0x0000000404047c24 */ /* 0x001fc8000f8e0205 */
[----:B-1----:R-:W-:-:S04]  /*0080*/  IMAD.WIDE R14, R4, 0x8, R14 ;  /* 0x00000008040e7825 */ /* 0x002fc800078e020e */
[----:B---3--:R-:W-:Y:S02]  /*0090*/  IMAD.WIDE R16, R4, 0x8, R16 ;  /* 0x0000000804107825 */ /* 0x008fe400078e0210 */
[----:B--2---:R-:W2:Y:S04]  /*00a0*/  LDG.E.64 R14, desc[UR10][R14.64] ;  /* 0x0000000a0e0e7981 */ /* 0x004ea8000c1e1b00 */
[----:B------:R-:W3:Y:S01]  /*00b0*/  LDG.E.64 R12, desc[UR10][R16.64] ;  /* 0x0000000a100c7981 */ /* 0x000ee2000c1e1b00 */
[----:B------:R-:W0:Y:S01]  /*00c0*/  S2UR UR6, SR_CgaCtaId ;  /* 0x00000000000679c3 */ /* 0x000e220000008800 */
[----:B------:R-:W-:Y:S02]  /*00d0*/  UMOV UR4, 0x400 ;  /* 0x0000040000047882 */ /* 0x000fe40000000000 */
[----:B------:R-:W-:-:S02]  /*00e0*/  UIADD3 UR5, UPT, UPT, UR4, 0x600, URZ ;  /* 0x0000060004057890 */ /* 0x000fc4000fffe0ff */
[----:B0-----:R-:W-:Y:S02]  /*00f0*/  ULEA UR4, UR6, UR4, 0x18 ;  /* 0x0000000406047291 */ /* 0x001fe4000f8ec0ff */
[----:B------:R-:W-:Y:S01]  /*0100*/  ULEA UR5, UR6, UR5, 0x18 ;  /* 0x0000000506057291 */ /* 0x000fe2000f8ec0ff */
[----:B------:R-:W0:Y:S03]  /*0110*/  LDCU UR6, c[0x0][0x394] ;  /* 0x00007280ff0677ac */ /* 0x000e260008000800 */
[C---:B------:R-:W-:Y:S02]  /*0120*/  LEA R0, R5.reuse, UR4, 0x3 ;  /* 0x0000000405007c11 */ /* 0x040fe4000f8e18ff */
[----:B------:R-:W-:Y:S01]  /*0130*/  LEA R5, R5, UR5, 0x3 ;  /* 0x0000000505057c11 */ /* 0x000fe2000f8e18ff */
[----:B0-----:R-:W-:Y:S02]  /*0140*/  UISETP.GE.AND UP0, UPT, UR6, 0x1, UPT ;  /* 0x000000010600788c */ /* 0x001fe4000bf06270 */
[----:B--2---:R0:W-:Y:S04]  /*0150*/  STS.64 [R0], R14 ;  /* 0x0000000e00007388 */ /* 0x0041e80000000a00 */
[----:B---3--:R0:W-:Y:S03]  /*0160*/  STS.64 [R5], R12 ;  /* 0x0000000c05007388 */ /* 0x0081e60000000a00 */
[----:B------:R-:W-:Y:S05]  /*0170*/  BRA.U !UP0, `(.L_x_65) ;  /* 0x0000001908687547 */ /* 0x000fea000b800000 */
[----:B------:R-:W-:Y:S01]  /*0180*/  UISETP.GE.U32.AND UP0, UPT, UR6, 0x4, UPT ;  /* 0x000000040600788c */ /* 0x000fe2000bf06070 */
[----:B------:R-:W-:Y:S01]  /*0190*/  HFMA2 R7, -RZ, RZ, 0, 0 ;  /* 0x00000000ff077431 */ /* 0x000fe200000001ff */
[----:B------:R-:W-:-:S07]  /*01a0*/  ULOP3.LUT UR7, UR6, 0x3, URZ, 0xc0, !UPT ;  /* 0x0000000306077892 */ /* 0x000fce000f8ec0ff */
[----:B------:R-:W-:Y:S05]  /*01b0*/  BRA.U !UP0, `(.L_x_66) ;  /* 0x0000000d089c7547 */ /* 0x000fea000b800000 */
[----:B------:R-:W1:Y:S01]  /*01c0*/  LDCU.64 UR8, c[0x0][0x380] ;  /* 0x00007000ff0877ac */ /* 0x000e620008000a00 */
[----:B------:R-:W-:Y:S01]  /*01d0*/  IADD3 R6, PT, PT, -R4, RZ, RZ ;  /* 0x000000ff04067210 */ /* 0x000fe20007ffe1ff */
[----:B------:R-:W-:Y:S01]  /*01e0*/  ULOP3.LUT UR4, UR6, 0x7ffffffc, URZ, 0xc0, !UPT ;  /* 0x7ffffffc06047892 */ /* 0x000fe2000f8ec0ff */
[----:B------:R-:W2:Y:S05]  /*01f0*/  LDCU UR12, c[0x0][0x390] ;  /* 0x00007200ff0c77ac */ /* 0x000eaa0008000800 */
[----:B------:R-:W-:Y:S01]  /*0200*/  MOV R7, UR4 ;  /* 0x0000000400077c02 */ /* 0x000fe20008000f00 */
[----:B------:R-:W-:Y:S01]  /*0210*/  UMOV UR4, URZ ;  /* 0x000000ff00047c82 */ /* 0x000fe20008000000 */
[----:B-1----:R-:W-:-:S04]  /*0220*/  UIADD3 UR5, UP0, UPT, UR8, 0x10, URZ ;  /* 0x0000001008057890 */ /* 0x002fc8000ff1e0ff */
[----:B------:R-:W-:Y:S02]  /*0230*/  UIADD3.X UR6, UPT, UPT, URZ, UR9, URZ, UP0, !UPT ;  /* 0x00000009ff067290 */ /* 0x000fe400087fe4ff */
[----:B------:R-:W-:-:S04]  /*0240*/  MOV R10, UR5 ;  /* 0x00000005000a7c02 */ /* 0x000fc80008000f00 */
[----:B--2---:R-:W-:-:S07]  /*0250*/  MOV R11, UR6 ;  /* 0x00000006000b7c02 */ /* 0x004fce0008000f00 */
.L_x_95:
[----:B------:R-:W-:Y:S01]  /*0260*/  ISETP.NE.AND P0, PT, R6, RZ, PT ;  /* 0x000000ff0600720c */ /* 0x000fe20003f05270 */
[----:B------:R-:W-:-:S12]  /*0270*/  BSSY.RECONVERGENT B2, `(.L_x_67) ;  /* 0x0000033000027945 */ /* 0x000fd80003800200 */
[----:B-1234-:R-:W-:Y:S05]  /*0280*/  @!P0 BRA `(.L_x_68) ;  /* 0x0000000000c48947 */ /* 0x01efea0003800000 */
[----:B------:R-:W2:Y:S01]  /*0290*/  LDG.E.64 R2, desc[UR10][R10.64+-0x10] ;  /* 0xfffff00a0a027981 */ /* 0x000ea2000c1e1b00 */
[----:B------:R-:W-:Y:S01]  /*02a0*/  BSSY.RECONVERGENT B0, `(.L_x_69) ;  /* 0x0000011000007945 */ /* 0x000fe20003800200 */
[----:B--2---:R-:W-:Y:S01]  /*02b0*/  FADD R18, R15, -R3 ;  /* 0x800000030f127221 */ /* 0x004fe20000000000 */
[----:B------:R-:W-:-:S03]  /*02c0*/  FADD R19, R14, -R2 ;  /* 0x800000020e137221 */ /* 0x000fc60000000000 */
[----:B------:R-:W-:-:S04]  /*02d0*/  FMUL R22, R18, R18 ;  /* 0x0000001212167220 */ /* 0x000fc80000400000 */
[----:B------:R-:W-:-:S04]  /*02e0*/  FFMA R22, R19, R19, R22 ;  /* 0x0000001313167223 */ /* 0x000fc80000000016 */
[----:B------:R1:W2:Y:S01]  /*02f0*/  MUFU.RSQ R3, R22 ;  /* 0x0000001600037308 */ /* 0x0002a20000001400 */
[----:B0-----:R-:W-:-:S04]  /*0300*/  IADD3 R0, PT, PT, R22, -0xd000000, RZ ;  /* 0xf300000016007810 */ /* 0x001fc80007ffe0ff */
[----:B------:R-:W-:-:S13]  /*0310*/  ISETP.GT.U32.AND P0, PT, R0, 0x727fffff, PT ;  /* 0x727fffff0000780c */ /* 0x000fda0003f04070 */
[----:B-12---:R-:W-:Y:S05]  /*0320*/  @!P0 BRA `(.L_x_70) ;  /* 0x0000000000108947 */ /* 0x006fea0003800000 */
[----:B------:R-:W-:Y:S02]  /*0330*/  MOV R2, R22 ;  /* 0x0000001600027202 */ /* 0x000fe40000000f00 */
[----:B------:R-:W-:-:S07]  /*0340*/  MOV R0, 0x360 ;  /* 0x0000036000007802 */ /* 0x000fce0000000f00 */
[----:B------:R-:W-:Y:S05]  /*0350*/  CALL.REL.NOINC `($__internal_2_$__cuda_sm20_sqrt_rn_f32_slowpath) ;  /* 0x0000001400f87944 */ /* 0x000fea0003c00000 */
[----:B------:R-:W-:Y:S05]  /*0360*/  BRA `(.L_x_71) ;  /* 0x0000000000107947 */ /* 0x000fea0003800000 */
.L_x_70:
[----:B------:R-:W-:Y:S01]  /*0370*/  FMUL.FTZ R21, R22, R3 ;  /* 0x0000000316157220 */ /* 0x000fe20000410000 */
[----:B------:R-:W-:-:S03]  /*0380*/  FMUL.FTZ R2, R3, 0.5 ;  /* 0x3f00000003027820 */ /* 0x000fc60000410000 */
[----:B------:R-:W-:-:S04]  /*0390*/  FFMA R0, -R21, R21, R22 ;  /* 0x0000001515007223 */ /* 0x000fc80000000116 */
[----:B------:R-:W-:-:S07]  /*03a0*/  FFMA R21, R0, R2, R21 ;  /* 0x0000000200157223 */ /* 0x000fce0000000015 */
.L_x_71:
[----:B------:R-:W-:Y:S05]  /*03b0*/  BSYNC.RECONVERGENT B0 ;  /* 0x0000000000007941 */ /* 0x000fea0003800200 */
.L_x_69:
[----:B------:R-:W-:Y:S02]  /*03c0*/  HFMA2 R3, -RZ, RZ, 0.96630859375, -0.0022525787353515625 ;  /* 0x3bbb989dff037431 */ /* 0x000fe400000001ff */
[----:B------:R-:W-:Y:S01]  /*03d0*/  FMUL R0, R21, UR12 ;  /* 0x0000000c15007c20 */ /* 0x000fe20008400000 */
[----:B------:R-:W-:Y:S01]  /*03e0*/  MOV R9, 0x437c0000 ;  /* 0x437c000000097802 */ /* 0x000fe20000000f00 */
[----:B------:R-:W-:Y:S01]  /*03f0*/  FMUL R22, R22, R21 ;  /* 0x0000001516167220 */ /* 0x000fe20000400000 */
[----:B------:R-:W-:Y:S03]  /*0400*/  BSSY.RECONVERGENT B3, `(.L_x_72) ;  /* 0x0000016000037945 */ /* 0x000fe60003800200 */
[----:B------:R-:W-:Y:S01]  /*0410*/  MUFU.RCP R20, R22 ;  /* 0x0000001600147308 */ /* 0x000fe20000001000 */
[----:B------:R-:W-:-:S04]  /*0420*/  FFMA.SAT R2, R0, -R3, 0.5 ;  /* 0x3f00000000027423 */ /* 0x000fc80000002803 */
[----:B------:R-:W-:-:S04]  /*0430*/  FFMA.RM R2, R2, R9, 12582913 ;  /* 0x4b40000102027423 */ /* 0x000fc80000004009 */
[C---:B------:R-:W-:Y:S01]  /*0440*/  FADD R3, R2.reuse, -12583039 ;  /* 0xcb40007f02037421 */ /* 0x040fe20000000000 */
[----:B------:R-:W-:-:S03]  /*0450*/  SHF.L.U32 R2, R2, 0x17, RZ ;  /* 0x0000001702027819 */ /* 0x000fc600000006ff */
[----:B------:R-:W-:-:S04]  /*0460*/  FFMA R3, R0, -1.4426950216293334961, -R3 ;  /* 0xbfb8aa3b00037823 */ /* 0x000fc80000000803 */
[C---:B------:R-:W-:Y:S01]  /*0470*/  FFMA R8, R0.reuse, -1.925963033500011079e-08, R3 ;  /* 0xb2a5706000087823 */ /* 0x040fe20000000003 */
[----:B------:R-:W-:-:S03]  /*0480*/  FADD R3, R0, 1 ;  /* 0x3f80000000037421 */ /* 0x000fc60000000000 */
[----:B------:R-:W0:Y:S02]  /*0490*/  MUFU.EX2 R9, R8 ;  /* 0x0000000800097308 */ /* 0x000e240000000800 */
[----:B0-----:R-:W-:Y:S01]  /*04a0*/  FMUL R2, R2, R9 ;  /* 0x0000000902027220 */ /* 0x001fe20000400000 */
[----:B------:R-:W-:-:S03]  /*04b0*/  FFMA R9, -R22, R20, 1 ;  /* 0x3f80000016097423 */ /* 0x000fc60000000114 */
[----:B------:R-:W-:Y:S01]  /*04c0*/  FMUL R3, R3, R2 ;  /* 0x0000000203037220 */ /* 0x000fe20000400000 */
[----:B------:R-:W-:-:S03]  /*04d0*/  FFMA R20, R20, R9, R20 ;  /* 0x0000000914147223 */ /* 0x000fc60000000014 */
[----:B------:R-:W0:Y:S01]  /*04e0*/  FCHK P0, R3, R22 ;  /* 0x0000001603007302 */ /* 0x000e220000000000 */
[----:B------:R-:W-:-:S04]  /*04f0*/  FFMA R9, R3, R20, RZ ;  /* 0x0000001403097223 */ /* 0x000fc800000000ff */
[----:B------:R-:W-:-:S04]  /*0500*/  FFMA R0, -R22, R9, R3 ;  /* 0x0000000916007223 */ /* 0x000fc80000000103 */
[----:B------:R-:W-:Y:S01]  /*0510*/  FFMA R0, R20, R0, R9 ;  /* 0x0000000014007223 */ /* 0x000fe20000000009 */
[----:B0-----:R-:W-:Y:S06]  /*0520*/  @!P0 BRA `(.L_x_73) ;  /* 0x00000000000c8947 */ /* 0x001fec0003800000 */
[----:B------:R-:W-:Y:S02]  /*0530*/  MOV R0, R22 ;  /* 0x0000001600007202 */ /* 0x000fe40000000f00 */
[----:B------:R-:W-:-:S07]  /*0540*/  MOV R2, 0x560 ;  /* 0x0000056000027802 */ /* 0x000fce0000000f00 */
[----:B------:R-:W-:Y:S05]  /*0550*/  CALL.REL.NOINC `($__internal_3_$__cuda_sm3x_div_rn_noftz_f32_slowpath) ;  /* 0x0000001400d07944 */ /* 0x000fea0003c00000 */
.L_x_73:
[----:B------:R-:W-:Y:S05]  /*0560*/  BSYNC.RECONVERGENT B3 ;  /* 0x0000000000037941 */ /* 0x000fea0003800200 */
.L_x_72:
[-C--:B------:R-:W-:Y:S01]  /*0570*/  FFMA R12, R19, R0.reuse, R12 ;  /* 0x00000000130c7223 */ /* 0x080fe2000000000c */
[----:B------:R-:W-:-:S05]  /*0580*/  FFMA R13, R18, R0, R13 ;  /* 0x00000000120d7223 */ /* 0x000fca000000000d */
[----:B------:R1:W-:Y:S02]  /*0590*/  STS.64 [R5], R12 ;  /* 0x0000000c05007388 */ /* 0x0003e40000000a00 */
.L_x_68:
[----:B------:R-:W-:Y:S05]  /*05a0*/  BSYNC.RECONVERGENT B2 ;  /* 0x0000000000027941 */ /* 0x000fea0003800200 */
.L_x_67:
[----:B------:R-:W-:Y:S01]  /*05b0*/  UIADD3 UR5, UPT, UPT, UR4, 0x1, URZ ;  /* 0x0000000104057890 */ /* 0x000fe2000fffe0ff */
[----:B------:R-:W-:Y:S05]  /*05c0*/  BSSY.RECONVERGENT B2, `(.L_x_74) ;  /* 0x0000034000027945 */ /* 0x000fea0003800200 */
[----:B------:R-:W-:-:S13]  /*05d0*/  ISETP.NE.AND P0, PT, R4, UR5, PT ;  /* 0x0000000504007c0c */ /* 0x000fda000bf05270 */
[----:B------:R-:W-:Y:S05]  /*05e0*/  @!P0 BRA `(.L_x_75) ;  /* 0x0000000000c48947 */ /* 0x000fea0003800000 */
[----:B------:R-:W2:Y:S01]  /*05f0*/  LDG.E.64 R2, desc[UR10][R10.64+-0x8] ;  /* 0xfffff80a0a027981 */ /* 0x000ea2000c1e1b00 */
[----:B------:R-:W-:Y:S01]  /*0600*/  BSSY.RECONVERGENT B0, `(.L_x_76) ;  /* 0x0000011000007945 */ /* 0x000fe20003800200 */
[----:B--2---:R-:W-:Y:S01]  /*0610*/  FADD R18, R15, -R3 ;  /* 0x800000030f127221 */ /* 0x004fe20000000000 */
[----:B------:R-:W-:-:S03]  /*0620*/  FADD R19, R14, -R2 ;  /* 0x800000020e137221 */ /* 0x000fc60000000000 */
[----:B------:R-:W-:-:S04]  /*0630*/  FMUL R22, R18, R18 ;  /* 0x0000001212167220 */ /* 0x000fc80000400000 */
[----:B------:R-:W-:-:S04]  /*0640*/  FFMA R22, R19, R19, R22 ;  /* 0x0000001313167223 */ /* 0x000fc80000000016 */
[----:B------:R2:W3:Y:S01]  /*0650*/  MUFU.RSQ R3, R22 ;  /* 0x0000001600037308 */ /* 0x0004e20000001400 */
[----:B0-----:R-:W-:-:S04]  /*0660*/  IADD3 R0, PT, PT, R22, -0xd000000, RZ ;  /* 0xf300000016007810 */ /* 0x001fc80007ffe0ff */
[----:B------:R-:W-:-:S13]  /*0670*/  ISETP.GT.U32.AND P0, PT, R0, 0x727fffff, PT ;  /* 0x727fffff0000780c */ /* 0x000fda0003f04070 */
[----:B--23--:R-:W-:Y:S05]  /*0680*/  @!P0 BRA `(.L_x_77) ;  /* 0x0000000000108947 */ /* 0x00cfea0003800000 */
[----:B------:R-:W-:Y:S02]  /*0690*/  MOV R2, R22 ;  /* 0x0000001600027202 */ /* 0x000fe40000000f00 */
[----:B------:R-:W-:-:S07]  /*06a0*/  MOV R0, 0x6c0 ;  /* 0x000006c000007802 */ /* 0x000fce0000000f00 */
[----:B-1----:R-:W-:Y:S05]  /*06b0*/  CALL.REL.NOINC `($__internal_2_$__cuda_sm20_sqrt_rn_f32_slowpath) ;  /* 0x0000001400207944 */ /* 0x002fea0003c00000 */
[----:B------:R-:W-:Y:S05]  /*06c0*/  BRA `(.L_x_78) ;  /* 0x0000000000107947 */ /* 0x000fea0003800000 */
.L_x_77:
[----:B------:R-:W-:Y:S01]  /*06d0*/  FMUL.FTZ R21, R22, R3 ;  /* 0x0000000316157220 */ /* 0x000fe20000410000 */
[----:B------:R-:W-:-:S03]  /*06e0*/  FMUL.FTZ R2, R3, 0.5 ;  /* 0x3f00000003027820 */ /* 0x000fc60000410000 */
[----:B------:R-:W-:-:S04]  /*06f0*/  FFMA R0, -R21, R21, R22 ;  /* 0x0000001515007223 */ /* 0x000fc80000000116 */
[----:B------:R-:W-:-:S07]  /*0700*/  FFMA R21, R0, R2, R21 ;  /* 0x0000000200157223 */ /* 0x000fce0000000015 */
.L_x_78:
[----:B------:R-:W-:Y:S05]  /*0710*/  BSYNC.RECONVERGENT B0 ;  /* 0x0000000000007941 */ /* 0x000fea0003800200 */
.L_x_76:
        /* <DEDUP_REMOVED lines=25> */
[----:B-1----:R-:W-:Y:S05]  /*08b0*/  CALL.REL.NOINC `($__internal_3_$__cuda_sm3x_div_rn_noftz_f32_slowpath) ;  /* 0x0000001000f87944 */ /* 0x002fea0003c00000 */
.L_x_80:
[----:B------:R-:W-:Y:S05]  /*08c0*/  BSYNC.RECONVERGENT B3 ;  /* 0x0000000000037941 */ /* 0x000fea0003800200 */
.L_x_79:
[-C--:B-1----:R-:W-:Y:S01]  /*08d0*/  FFMA R12, R19, R0.reuse, R12 ;  /* 0x00000000130c7223 */ /* 0x082fe2000000000c */
[----:B------:R-:W-:-:S05]  /*08e0*/  FFMA R13, R18, R0, R13 ;  /* 0x00000000120d7223 */ /* 0x000fca000000000d */
[----:B------:R2:W-:Y:S02]  /*08f0*/  STS.64 [R5], R12 ;  /* 0x0000000c05007388 */ /* 0x0005e40000000a00 */
.L_x_75:
[----:B------:R-:W-:Y:S05]  /*0900*/  BSYNC.RECONVERGENT B2 ;  /* 0x0000000000027941 */ /* 0x000fea0003800200 */
.L_x_74:
[----:B------:R-:W-:Y:S01]  /*0910*/  UIADD3 UR5, UPT, UPT, UR4, 0x2, URZ ;  /* 0x0000000204057890 */ /* 0x000fe2000fffe0ff */
[----:B------:R-:W-:Y:S05]  /*0920*/  BSSY.RECONVERGENT B2, `(.L_x_81) ;  /* 0x0000034000027945 */ /* 0x000fea0003800200 */
[----:B------:R-:W-:-:S13]  /*0930*/  ISETP.NE.AND P0, PT, R4, UR5, PT ;  /* 0x0000000504007c0c */ /* 0x000fda000bf05270 */
[----:B------:R-:W-:Y:S05]  /*0940*/  @!P0 BRA `(.L_x_82) ;  /* 0x0000000000c48947 */ /* 0x000fea0003800000 */
[----:B------:R-:W3:Y:S01]  /*0950*/  LDG.E.64 R2, desc[UR10][R10.64] ;  /* 0x0000000a0a027981 */ /* 0x000ee2000c1e1b00 */
[----:B------:R-:W-:Y:S01]  /*0960*/  BSSY.RECONVERGENT B0, `(.L_x_83) ;  /* 0x0000011000007945 */ /* 0x000fe20003800200 */
[----:B---3--:R-:W-:Y:S01]  /*0970*/  FADD R18, R15, -R3 ;  /* 0x800000030f127221 */ /* 0x008fe20000000000 */
[----:B------:R-:W-:-:S03]  /*0980*/  FADD R19, R14, -R2 ;  /* 0x800000020e137221 */ /* 0x000fc60000000000 */
[----:B------:R-:W-:-:S04]  /*0990*/  FMUL R22, R18, R18 ;  /* 0x0000001212167220 */ /* 0x000fc80000400000 */
[----:B------:R-:W-:-:S04]  /*09a0*/  FFMA R22, R19, R19, R22 ;  /* 0x0000001313167223 */ /* 0x000fc80000000016 */
[----:B------:R3:W4:Y:S01]  /*09b0*/  MUFU.RSQ R3, R22 ;  /* 0x0000001600037308 */ /* 0x0007220000001400 */
[----:B0-----:R-:W-:-:S04]  /*09c0*/  IADD3 R0, PT, PT, R22, -0xd000000, RZ ;  /* 0xf300000016007810 */ /* 0x001fc80007ffe0ff */
[----:B------:R-:W-:-:S13]  /*09d0*/  ISETP.GT.U32.AND P0, PT, R0, 0x727fffff, PT ;  /* 0x727fffff0000780c */ /* 0x000fda0003f04070 */
[----:B---34-:R-:W-:Y:S05]  /*09e0*/  @!P0 BRA `(.L_x_84) ;  /* 0x0000000000108947 */ /* 0x018fea0003800000 */
[----:B------:R-:W-:Y:S02]  /*09f0*/  MOV R2, R22 ;  /* 0x0000001600027202 */ /* 0x000fe40000000f00 */
[----:B------:R-:W-:-:S07]  /*0a00*/  MOV R0, 0xa20 ;  /* 0x00000a2000007802 */ /* 0x000fce0000000f00 */
[----:B-12---:R-:W-:Y:S05]  /*0a10*/  CALL.REL.NOINC `($__internal_2_$__cuda_sm20_sqrt_rn_f32_slowpath) ;  /* 0x0000001000487944 */ /* 0x006fea0003c00000 */
[----:B------:R-:W-:Y:S05]  /*0a20*/  BRA `(.L_x_85) ;  /* 0x0000000000107947 */ /* 0x000fea0003800000 */
.L_x_84:
[----:B------:R-:W-:Y:S01]  /*0a30*/  FMUL.FTZ R21, R22, R3 ;  /* 0x0000000316157220 */ /* 0x000fe20000410000 */
[----:B------:R-:W-:-:S03]  /*0a40*/  FMUL.FTZ R2, R3, 0.5 ;  /* 0x3f00000003027820 */ /* 0x000fc60000410000 */
[----:B------:R-:W-:-:S04]  /*0a50*/  FFMA R0, -R21, R21, R22 ;  /* 0x0000001515007223 */ /* 0x000fc80000000116 */
[----:B------:R-:W-:-:S07]  /*0a60*/  FFMA R21, R0, R2, R21 ;  /* 0x0000000200157223 */ /* 0x000fce0000000015 */
.L_x_85:
[----:B------:R-:W-:Y:S05]  /*0a70*/  BSYNC.RECONVERGENT B0 ;  /* 0x0000000000007941 */ /* 0x000fea0003800200 */
.L_x_83:
        /* <DEDUP_REMOVED lines=25> */
[----:B-12---:R-:W-:Y:S05]  /*0c10*/  CALL.REL.NOINC `($__internal_3_$__cuda_sm3x_div_rn_noftz_f32_slowpath) ;  /* 0x0000001000207944 */ /* 0x006fea0003c00000 */
.L_x_87:
[----:B------:R-:W-:Y:S05]  /*0c20*/  BSYNC.RECONVERGENT B3 ;  /* 0x0000000000037941 */ /* 0x000fea0003800200 */
.L_x_86:
[-C--:B-12---:R-:W-:Y:S01]  /*0c30*/  FFMA R12, R19, R0.reuse, R12 ;  /* 0x00000000130c7223 */ /* 0x086fe2000000000c */
[----:B------:R-:W-:-:S05]  /*0c40*/  FFMA R13, R18, R0, R13 ;  /* 0x00000000120d7223 */ /* 0x000fca000000000d */
[----:B------:R3:W-:Y:S02]  /*0c50*/  STS.64 [R5], R12 ;  /* 0x0000000c05007388 */ /* 0x0007e40000000a00 */
.L_x_82:
[----:B------:R-:W-:Y:S05]  /*0c60*/  BSYNC.RECONVERGENT B2 ;  /* 0x0000000000027941 */ /* 0x000fea0003800200 */
.L_x_81:
[----:B------:R-:W-:Y:S01]  /*0c70*/  UIADD3 UR5, UPT, UPT, UR4, 0x3, URZ ;  /* 0x0000000304057890 */ /* 0x000fe2000fffe0ff */
[----:B------:R-:W-:Y:S05]  /*0c80*/  BSSY.RECONVERGENT B2, `(.L_x_88) ;  /* 0x0000034000027945 */ /* 0x000fea0003800200 */
[----:B------:R-:W-:-:S13]  /*0c90*/  ISETP.NE.AND P0, PT, R4, UR5, PT ;  /* 0x0000000504007c0c */ /* 0x000fda000bf05270 */
[----:B------:R-:W-:Y:S05]  /*0ca0*/  @!P0 BRA `(.L_x_89) ;  /* 0x0000000000c48947 */ /* 0x000fea0003800000 */
[----:B------:R-:W4:Y:S01]  /*0cb0*/  LDG.E.64 R2, desc[UR10][R10.64+0x8] ;  /* 0x0000080a0a027981 */ /* 0x000f22000c1e1b00 */
[----:B------:R-:W-:Y:S01]  /*0cc0*/  BSSY.RECONVERGENT B0, `(.L_x_90) ;  /* 0x0000011000007945 */ /* 0x000fe20003800200 */
[----:B----4-:R-:W-:Y:S01]  /*0cd0*/  FADD R18, R15, -R3 ;  /* 0x800000030f127221 */ /* 0x010fe20000000000 */
[----:B------:R-:W-:-:S03]  /*0ce0*/  FADD R19, R14, -R2 ;  /* 0x800000020e137221 */ /* 0x000fc60000000000 */
[----:B------:R-:W-:-:S04]  /*0cf0*/  FMUL R22, R18, R18 ;  /* 0x0000001212167220 */ /* 0x000fc80000400000 */
[----:B------:R-:W-:-:S04]  /*0d00*/  FFMA R22, R19, R19, R22 ;  /* 0x0000001313167223 */ /* 0x000fc80000000016 */
[----:B------:R4:W1:Y:S01]  /*0d10*/  MUFU.RSQ R3, R22 ;  /* 0x0000001600037308 */ /* 0x0008620000001400 */
[----:B0-----:R-:W-:-:S04]  /*0d20*/  IADD3 R0, PT, PT, R22, -0xd000000, RZ ;  /* 0xf300000016007810 */ /* 0x001fc80007ffe0ff */
[----:B------:R-:W-:-:S13]  /*0d30*/  ISETP.GT.U32.AND P0, PT, R0, 0x727fffff, PT ;  /* 0x727fffff0000780c */ /* 0x000fda0003f04070 */
[----:B-1--4-:R-:W-:Y:S05]  /*0d40*/  @!P0 BRA `(.L_x_91) ;  /* 0x0000000000108947 */ /* 0x012fea0003800000 */
[----:B------:R-:W-:Y:S02]  /*0d50*/  MOV R2, R22 ;  /* 0x0000001600027202 */ /* 0x000fe40000000f00 */
[----:B------:R-:W-:-:S07]  /*0d60*/  MOV R0, 0xd80 ;  /* 0x00000d8000007802 */ /* 0x000fce0000000f00 */
[----:B--23--:R-:W-:Y:S05]  /*0d70*/  CALL.REL.NOINC `($__internal_2_$__cuda_sm20_sqrt_rn_f32_slowpath) ;  /* 0x0000000c00707944 */ /* 0x00cfea0003c00000 */
[----:B------:R-:W-:Y:S05]  /*0d80*/  BRA `(.L_x_92) ;  /* 0x0000000000107947 */ /* 0x000fea0003800000 */
.L_x_91:
[----:B------:R-:W-:Y:S01]  /*0d90*/  FMUL.FTZ R21, R22, R3 ;  /* 0x0000000316157220 */ /* 0x000fe20000410000 */
[----:B------:R-:W-:-:S03]  /*0da0*/  FMUL.FTZ R2, R3, 0.5 ;  /* 0x3f00000003027820 */ /* 0x000fc60000410000 */
[----:B------:R-:W-:-:S04]  /*0db0*/  FFMA R0, -R21, R21, R22 ;  /* 0x0000001515007223 */ /* 0x000fc80000000116 */
[----:B------:R-:W-:-:S07]  /*0dc0*/  FFMA R21, R0, R2, R21 ;  /* 0x0000000200157223 */ /* 0x000fce0000000015 */
.L_x_92:
[----:B------:R-:W-:Y:S05]  /*0dd0*/  BSYNC.RECONVERGENT B0 ;  /* 0x0000000000007941 */ /* 0x000fea0003800200 */
.L_x_90:
        /* <DEDUP_REMOVED lines=25> */
[----:B--23--:R-:W-:Y:S05]  /*0f70*/  CALL.REL.NOINC `($__internal_3_$__cuda_sm3x_div_rn_noftz_f32_slowpath) ;  /* 0x0000000c00487944 */ /* 0x00cfea0003c00000 */
.L_x_94:
[----:B------:R-:W-:Y:S05]  /*0f80*/  BSYNC.RECONVERGENT B3 ;  /* 0x0000000000037941 */ /* 0x000fea0003800200 */
.L_x_93:
[-C--:B--23--:R-:W-:Y:S01]  /*0f90*/  FFMA R12, R19, R0.reuse, R12 ;  /* 0x00000000130c7223 */ /* 0x08cfe2000000000c */
[----:B------:R-:W-:-:S05]  /*0fa0*/  FFMA R13, R18, R0, R13 ;  /* 0x00000000120d7223 */ /* 0x000fca000000000d */
[----:B------:R4:W-:Y:S02]  /*0fb0*/  STS.64 [R5], R12 ;  /* 0x0000000c05007388 */ /* 0x0009e40000000a00 */
.L_x_89:
[----:B------:R-:W-:Y:S05]  /*0fc0*/  BSYNC.RECONVERGENT B2 ;  /* 0x0000000000027941 */ /* 0x000fea0003800200 */
.L_x_88:
[----:B------:R-:W-:Y:S01]  /*0fd0*/  UIADD3 UR4, UPT, UPT, UR4, 0x4, URZ ;  /* 0x0000000404047890 */ /* 0x000fe2000fffe0ff */
[----:B------:R-:W-:Y:S02]  /*0fe0*/  IADD3 R10, P1, PT, R10, 0x20, RZ ;  /* 0x000000200a0a7810 */ /* 0x000fe40007f3e0ff */
[----:B------:R-:W-:Y:S02]  /*0ff0*/  IADD3 R6, PT, PT, R6, 0x4, RZ ;  /* 0x0000000406067810 */ /* 0x000fe40007ffe0ff */
[----:B------:R-:W-:Y:S02]  /*1000*/  IADD3.X R11, PT, PT, RZ, R11, RZ, P1, !PT ;  /* 0x0000000bff0b7210 */ /* 0x000fe40000ffe4ff */
[----:B------:R-:W-:-:S13]  /*1010*/  ISETP.NE.AND P0, PT, R7, UR4, PT ;  /* 0x0000000407007c0c */ /* 0x000fda000bf05270 */
[----:B------:R-:W-:Y:S05]  /*1020*/  @P0 BRA `(.L_x_95) ;  /* 0xfffffff0008c0947 */ /* 0x000fea000383ffff */
.L_x_66:
[----:B------:R-:W-:-:S09]  /*1030*/  UISETP.NE.AND UP0, UPT, UR7, URZ, UPT ;  /* 0x000000ff0700728c */ /* 0x000fd2000bf05270 */
[----:B------:R-:W-:Y:S05]  /*1040*/  BRA.U !UP0, `(.L_x_65) ;  /* 0x0000000908b47547 */ /* 0x000fea000b800000 */
[----:B------:R-:W-:-:S09]  /*1050*/  UISETP.NE.AND UP0, UPT, UR7, 0x1, UPT ;  /* 0x000000010700788c */ /* 0x000fd2000bf05270 */
[----:B------:R-:W-:Y:S05]  /*1060*/  BRA.U !UP0, `(.L_x_96) ;  /* 0x0000000508c07547 */ /* 0x000fea000b800000 */
[----:B------:R-:W5:Y:S01]  /*1070*/  LDC.64 R18, c[0x0][0x380] ;  /* 0x0000e000ff127b82 */ /* 0x000f620000000a00 */
[----:B------:R-:W-:Y:S01]  /*1080*/  ISETP.NE.AND P0, PT, R4, R7, PT ;  /* 0x000000070400720c */ /* 0x000fe20003f05270 */
[----:B------:R-:W-:Y:S01]  /*1090*/  BSSY.RECONVERGENT B2, `(.L_x_97) ;  /* 0x0000035000027945 */ /* 0x000fe20003800200 */
[----:B-----5:R-:W-:-:S11]  /*10a0*/  IMAD.WIDE.U32 R18, R7, 0x8, R18 ;  /* 0x0000000807127825 */ /* 0x020fd600078e0012 */
[----:B------:R-:W-:Y:S05]  /*10b0*/  @!P0 BRA `(.L_x_98) ;  /* 0x0000000000c88947 */ /* 0x000fea0003800000 */
[----:B------:R-:W5:Y:S01]  /*10c0*/  LDG.E.64 R2, desc[UR10][R18.64] ;  /* 0x0000000a12027981 */ /* 0x000f62000c1e1b00 */
[----:B------:R-:W-:Y:S01]  /*10d0*/  BSSY.RECONVERGENT B0, `(.L_x_99) ;  /* 0x0000011000007945 */ /* 0x000fe20003800200 */
[----:B-----5:R-:W-:Y:S01]  /*10e0*/  FADD R6, R15, -R3 ;  /* 0x800000030f067221 */ /* 0x020fe20000000000 */
[----:B------:R-:W-:-:S03]  /*10f0*/  FADD R11, R14, -R2 ;  /* 0x800000020e0b7221 */ /* 0x000fc60000000000 */
[----:B------:R-:W-:-:S04]  /*1100*/  FMUL R10, R6, R6 ;  /* 0x00000006060a7220 */ /* 0x000fc80000400000 */
[----:B------:R-:W-:-:S04]  /*1110*/  FFMA R10, R11, R11, R10 ;  /* 0x0000000b0b0a7223 */ /* 0x000fc8000000000a */
[----:B------:R1:W1:Y:S01]  /*1120*/  MUFU.RSQ R3, R10 ;  /* 0x0000000a00037308 */ /* 0x0002620000001400 */
[----:B0-----:R-:W-:-:S04]  /*1130*/  IADD3 R0, PT, PT, R10, -0xd000000, RZ ;  /* 0xf30000000a007810 */ /* 0x001fc80007ffe0ff */
[----:B------:R-:W-:-:S13]  /*1140*/  ISETP.GT.U32.AND P0, PT, R0, 0x727fffff, PT ;  /* 0x727fffff0000780c */ /* 0x000fda0003f04070 */
[----:B-1----:R-:W-:Y:S05]  /*1150*/  @!P0 BRA `(.L_x_100) ;  /* 0x0000000000108947 */ /* 0x002fea0003800000 */
[----:B------:R-:W-:Y:S02]  /*1160*/  MOV R2, R10 ;  /* 0x0000000a00027202 */ /* 0x000fe40000000f00 */
[----:B------:R-:W-:-:S07]  /*1170*/  MOV R0, 0x1190 ;  /* 0x0000119000007802 */ /* 0x000fce0000000f00 */
[----:B--234-:R-:W-:Y:S05]  /*1180*/  CALL.REL.NOINC `($__internal_2_$__cuda_sm20_sqrt_rn_f32_slowpath) ;  /* 0x00000008006c7944 */ /* 0x01cfea0003c00000 */
[----:B------:R-:W-:Y:S05]  /*1190*/  BRA `(.L_x_101) ;  /* 0x0000000000107947 */ /* 0x000fea0003800000 */
.L_x_100:
[----:B------:R-:W-:Y:S01]  /*11a0*/  FMUL.FTZ R21, R10, R3 ;  /* 0x000000030a157220 */ /* 0x000fe20000410000 */
[----:B------:R-:W-:-:S03]  /*11b0*/  FMUL.FTZ R2, R3, 0.5 ;  /* 0x3f00000003027820 */ /* 0x000fc60000410000 */
[----:B------:R-:W-:-:S04]  /*11c0*/  FFMA R0, -R21, R21, R10 ;  /* 0x0000001515007223 */ /* 0x000fc8000000010a */
[----:B------:R-:W-:-:S07]  /*11d0*/  FFMA R21, R0, R2, R21 ;  /* 0x0000000200157223 */ /* 0x000fce0000000015 */
.L_x_101:
[----:B------:R-:W-:Y:S05]  /*11e0*/  BSYNC.RECONVERGENT B0 ;  /* 0x0000000000007941 */ /* 0x000fea0003800200 */
.L_x_99:
[----:B------:R-:W0:Y:S01]  /*11f0*/  LDCU UR4, c[0x0][0x390] ;  /* 0x00007200ff0477ac */ /* 0x000e220008000800 */
[----:B------:R-:W-:Y:S01]  /*1200*/  HFMA2 R3, -RZ, RZ, 0.96630859375, -0.0022525787353515625 ;  /* 0x3bbb989dff037431 */ /* 0x000fe200000001ff */
[----:B------:R-:W-:Y:S01]  /*1210*/  MOV R9, 0x437c0000 ;  /* 0x437c000000097802 */ /* 0x000fe20000000f00 */
[----:B------:R-:W-:Y:S01]  /*1220*/  FMUL R20, R10, R21 ;  /* 0x000000150a147220 */ /* 0x000fe20000400000 */
[----:B------:R-:W-:Y:S03]  /*1230*/  BSSY.RECONVERGENT B3, `(.L_x_102) ;  /* 0x0000017000037945 */ /* 0x000fe60003800200 */
[----:B------:R-:W-:Y:S01]  /*1240*/  MUFU.RCP R10, R20 ;  /* 0x00000014000a7308 */ /* 0x000fe20000001000 */
[----:B0-----:R-:W-:-:S04]  /*1250*/  FMUL R0, R21, UR4 ;  /* 0x0000000415007c20 */ /* 0x001fc80008400000 */
        /* <DEDUP_REMOVED lines=19> */
[----:B--234-:R-:W-:Y:S05]  /*1390*/  CALL.REL.NOINC `($__internal_3_$__cuda_sm3x_div_rn_noftz_f32_slowpath) ;  /* 0x0000000800407944 */ /* 0x01cfea0003c00000 */
.L_x_103:
[----:B------:R-:W-:Y:S05]  /*13a0*/  BSYNC.RECONVERGENT B3 ;  /* 0x0000000000037941 */ /* 0x000fea0003800200 */
.L_x_102:
[-C--:B--234-:R-:W-:Y:S01]  /*13b0*/  FFMA R12, R11, R0.reuse, R12 ;  /* 0x000000000b0c7223 */ /* 0x09cfe2000000000c */
[----:B------:R-:W-:-:S05]  /*13c0*/  FFMA R13, R6, R0, R13 ;  /* 0x00000000060d7223 */ /* 0x000fca000000000d */
[----:B------:R0:W-:Y:S02]  /*13d0*/  STS.64 [R5], R12 ;  /* 0x0000000c05007388 */ /* 0x0001e40000000a00 */
.L_x_98:
[----:B------:R-:W-:Y:S05]  /*13e0*/  BSYNC.RECONVERGENT B2 ;  /* 0x0000000000027941 */ /* 0x000fea0003800200 */
.L_x_97:
[----:B------:R-:W-:Y:S01]  /*13f0*/  IADD3 R3, PT, PT, R7, 0x1, RZ ;  /* 0x0000000107037810 */ /* 0x000fe20007ffe0ff */
[----:B------:R-:W-:Y:S03]  /*1400*/  BSSY.RECONVERGENT B2, `(.L_x_104) ;  /* 0x0000035000027945 */ /* 0x000fe60003800200 */
[----:B------:R-:W-:-:S13]  /*1410*/  ISETP.NE.AND P0, PT, R4, R3, PT ;  /* 0x000000030400720c */ /* 0x000fda0003f05270 */
        /* <DEDUP_REMOVED lines=15> */
.L_x_107:
[----:B------:R-:W-:Y:S01]  /*1510*/  FMUL.FTZ R21, R10, R3 ;  /* 0x000000030a157220 */ /* 0x000fe20000410000 */
[----:B------:R-:W-:-:S03]  /*1520*/  FMUL.FTZ R2, R3, 0.5 ;  /* 0x3f00000003027820 */ /* 0x000fc60000410000 */
[----:B------:R-:W-:-:S04]  /*1530*/  FFMA R0, -R21, R21, R10 ;  /* 0x0000001515007223 */ /* 0x000fc8000000010a */
[----:B------:R-:W-:-:S07]  /*1540*/  FFMA R21, R0, R2, R21 ;  /* 0x0000000200157223 */ /* 0x000fce0000000015 */
.L_x_108:
[----:B------:R-:W-:Y:S05]  /*1550*/  BSYNC.RECONVERGENT B0 ;  /* 0x0000000000007941 */ /* 0x000fea0003800200 */
.L_x_106:
        /* <DEDUP_REMOVED lines=27> */
.L_x_110:
[----:B------:R-:W-:Y:S05]  /*1710*/  BSYNC.RECONVERGENT B3 ;  /* 0x0000000000037941 */ /* 0x000fea0003800200 */
.L_x_109:
[-C--:B--234-:R-:W-:Y:S01]  /*1720*/  FFMA R12, R11, R0.reuse, R12 ;  /* 0x000000000b0c7223 */ /* 0x09cfe2000000000c */
[----:B------:R-:W-:-:S05]  /*1730*/  FFMA R13, R6, R0, R13 ;  /* 0x00000000060d7223 */ /* 0x000fca000000000d */
[----:B------:R0:W-:Y:S02]  /*1740*/  STS.64 [R5], R12 ;  /* 0x0000000c05007388 */ /* 0x0001e40000000a00 */
.L_x_105:
[----:B------:R-:W-:Y:S05]  /*1750*/  BSYNC.RECONVERGENT B2 ;  /* 0x0000000000027941 */ /* 0x000fea0003800200 */
.L_x_104:
[----:B------:R-:W-:-:S07]  /*1760*/  IADD3 R7, PT, PT, R7, 0x2, RZ ;  /* 0x0000000207077810 */ /* 0x000fce0007ffe0ff */
.L_x_96:
[----:B0-----:R-:W0:Y:S01]  /*1770*/  LDC R0, c[0x0][0x394] ;  /* 0x0000e500ff007b82 */ /* 0x001e220000000800 */
[----:B------:R-:W-:Y:S01]  /*1780*/  ISETP.NE.AND P0, PT, R4, R7, PT ;  /* 0x000000070400720c */ /* 0x000fe20003f05270 */
[----:B------:R-:W-:Y:S01]  /*1790*/  BSSY.RECONVERGENT B2, `(.L_x_65) ;  /* 0x0000038000027945 */ /* 0x000fe20003800200 */
[----:B0-----:R-:W-:-:S04]  /*17a0*/  LOP3.LUT R0, R0, 0x1, RZ, 0xc0, !PT ;  /* 0x0000000100007812 */ /* 0x001fc800078ec0ff */
[----:B------:R-:W-:-:S13]  /*17b0*/  ISETP.NE.U32.OR P0, PT, R0, 0x1, !P0 ;  /* 0x000000010000780c */ /* 0x000fda0004705470 */
[----:B------:R-:W-:Y:S05]  /*17c0*/  @P0 BRA `(.L_x_111) ;  /* 0x0000000000d00947 */ /* 0x000fea0003800000 */
[----:B------:R-:W0:Y:S02]  /*17d0*/  LDC.64 R2, c[0x0][0x380] ;  /* 0x0000e000ff027b82 */ /* 0x000e240000000a00 */
[----:B0-----:R-:W-:-:S06]  /*17e0*/  IMAD.WIDE.U32 R2, R7, 0x8, R2 ;  /* 0x0000000807027825 */ /* 0x001fcc00078e0002 */
[----:B------:R-:W5:Y:S01]  /*17f0*/  LDG.E.64 R2, desc[UR10][R2.64] ;  /* 0x0000000a02027981 */ /* 0x000f62000c1e1b00 */
[----:B------:R-:W-:Y:S01]  /*1800*/  BSSY.RECONVERGENT B0, `(.L_x_112) ;  /* 0x0000011000007945 */ /* 0x000fe20003800200 */
[----:B-----5:R-:W-:Y:S01]  /*1810*/  FADD R4, R15, -R3 ;  /* 0x800000030f047221 */ /* 0x020fe20000000000 */
[----:B------:R-:W-:-:S03]  /*1820*/  FADD R7, R14, -R2 ;  /* 0x800000020e077221 */ /* 0x000fc60000000000 */
[----:B------:R-:W-:-:S04]  /*1830*/  FMUL R6, R4, R4 ;  /* 0x0000000404067220 */ /* 0x000fc80000400000 */
[----:B------:R-:W-:-:S04]  /*1840*/  FFMA R6, R7, R7, R6 ;  /* 0x0000000707067223 */ /* 0x000fc80000000006 */
[----:B------:R0:W0:Y:S01]  /*1850*/  MUFU.RSQ R9, R6 ;  /* 0x0000000600097308 */ /* 0x0000220000001400 */
[----:B------:R-:W-:-:S04]  /*1860*/  IADD3 R0, PT, PT, R6, -0xd000000, RZ ;  /* 0xf300000006007810 */ /* 0x000fc80007ffe0ff */
[----:B------:R-:W-:-:S13]  /*1870*/  ISETP.GT.U32.AND P0, PT, R0, 0x727fffff, PT ;  /* 0x727fffff0000780c */ /* 0x000fda0003f04070 */
[----:B0-----:R-:W-:Y:S05]  /*1880*/  @!P0 BRA `(.L_x_113) ;  /* 0x0000000000108947 */ /* 0x001fea0003800000 */
[----:B------:R-:W-:Y:S02]  /*1890*/  MOV R2, R6 ;  /* 0x0000000600027202 */ /* 0x000fe40000000f00 */
[----:B------:R-:W-:-:S07]  /*18a0*/  MOV R0, 0x18c0 ;  /* 0x000018c000007802 */ /* 0x000fce0000000f00 */
[----:B-1234-:R-:W-:Y:S05]  /*18b0*/  CALL.REL.NOINC `($__internal_2_$__cuda_sm20_sqrt_rn_f32_slowpath) ;  /* 0x0000000000a07944 */ /* 0x01efea0003c00000 */
[----:B------:R-:W-:Y:S05]  /*18c0*/  BRA `(.L_x_114) ;  /* 0x0000000000107947 */ /* 0x000fea0003800000 */
.L_x_113:
[----:B------:R-:W-:Y:S01]  /*18d0*/  FMUL.FTZ R21, R6, R9 ;  /* 0x0000000906157220 */ /* 0x000fe20000410000 */
[----:B------:R-:W-:-:S03]  /*18e0*/  FMUL.FTZ R2, R9, 0.5 ;  /* 0x3f00000009027820 */ /* 0x000fc60000410000 */
[----:B------:R-:W-:-:S04]  /*18f0*/  FFMA R0, -R21, R21, R6 ;  /* 0x0000001515007223 */ /* 0x000fc80000000106 */
[----:B------:R-:W-:-:S07]  /*1900*/  FFMA R21, R0, R2, R21 ;  /* 0x0000000200157223 */ /* 0x000fce0000000015 */
.L_x_114:
[----:B------:R-:W-:Y:S05]  /*1910*/  BSYNC.RECONVERGENT B0 ;  /* 0x0000000000007941 */ /* 0x000fea0003800200 */
.L_x_112:
        /* <DEDUP_REMOVED lines=26> */
[----:B-1234-:R-:W-:Y:S05]  /*1ac0*/  CALL.REL.NOINC `($__internal_3_$__cuda_sm3x_div_rn_noftz_f32_slowpath) ;  /* 0x0000000000747944 */ /* 0x01efea0003c00000 */
.L_x_116:
[----:B------:R-:W-:Y:S05]  /*1ad0*/  BSYNC.RECONVERGENT B3 ;  /* 0x0000000000037941 */ /* 0x000fea0003800200 */
.L_x_115:
[-C--:B-1234-:R-:W-:Y:S01]  /*1ae0*/  FFMA R12, R7, R0.reuse, R12 ;  /* 0x00000000070c7223 */ /* 0x09efe2000000000c */
[----:B------:R-:W-:-:S05]  /*1af0*/  FFMA R13, R4, R0, R13 ;  /* 0x00000000040d7223 */ /* 0x000fca000000000d */
[----:B------:R0:W-:Y:S02]  /*1b00*/  STS.64 [R5], R12 ;  /* 0x0000000c05007388 */ /* 0x0001e40000000a00 */
.L_x_111:
[----:B------:R-:W-:Y:S05]  /*1b10*/  BSYNC.RECONVERGENT B2 ;  /* 0x0000000000027941 */ /* 0x000fea0003800200 */
.L_x_65:
[----:B------:R-:W-:Y:S01]  /*1b20*/  STG.E.64 desc[UR10][R16.64], R12 ;  /* 0x0000000c10007986 */ /* 0x000fe2000c101b0a */
[----:B------:R-:W-:Y:S05]  /*1b30*/  EXIT ;  /* 0x000000000000794d */ /* 0x000fea0003800000 */
        .weak           $__internal_2_$__cuda_sm20_sqrt_rn_f32_slowpath
        .type           $__internal_2_$__cuda_sm20_sqrt_rn_f32_slowpath,@function
        .size           $__internal_2_$__cuda_sm20_sqrt_rn_f32_slowpath,($__internal_3_$__cuda_sm3x_div_rn_noftz_f32_slowpath - $__internal_2_$__cuda_sm20_sqrt_rn_f32_slowpath)
$__internal_2_$__cuda_sm20_sqrt_rn_f32_slowpath:
        /* <DEDUP_REMOVED lines=10> */
[----:B------:R-:W-:Y:S01]  /*1be0*/  @P0 FFMA R20, R2, 1.84467440737095516160e+19, RZ ;  /* 0x5f80000002140823 */ /* 0x000fe200000000ff */
[----:B------:R-:W-:-:S03]  /*1bf0*/  @!P0 MOV R21, R2 ;  /* 0x0000000200158202 */ /* 0x000fc60000000f00 */
[----:B------:R-:W0:Y:S02]  /*1c00*/  @P0 MUFU.RSQ R3, R20 ;  /* 0x0000001400030308 */ /* 0x000e240000001400 */
[----:B0-----:R-:W-:Y:S01]  /*1c10*/  @P0 FMUL.FTZ R9, R20, R3 ;  /* 0x0000000314090220 */ /* 0x001fe20000410000 */
[----:B------:R-:W-:-:S03]  /*1c20*/  @P0 FMUL.FTZ R3, R3, 0.5 ;  /* 0x3f00000003030820 */ /* 0x000fc60000410000 */
[----:B------:R-:W-:-:S04]  /*1c30*/  @P0 FADD.FTZ R8, -R9, -RZ ;  /* 0x800000ff09080221 */ /* 0x000fc80000010100 */
[----:B------:R-:W-:-:S04]  /*1c40*/  @P0 FFMA R8, R9, R8, R20 ;  /* 0x0000000809080223 */ /* 0x000fc80000000014 */
[----:B------:R-:W-:-:S04]  /*1c50*/  @P0 FFMA R3, R8, R3, R9 ;  /* 0x0000000308030223 */ /* 0x000fc80000000009 */
[----:B------:R-:W-:-:S07]  /*1c60*/  @P0 FMUL.FTZ R21, R3, 2.3283064365386962891e-10 ;  /* 0x2f80000003150820 */ /* 0x000fce0000410000 */
.L_x_117:
[----:B------:R-:W-:Y:S01]  /*1c70*/  HFMA2 R3, -RZ, RZ, 0, 0 ;  /* 0x00000000ff037431 */ /* 0x000fe200000001ff */
[----:B------:R-:W-:-:S04]  /*1c80*/  MOV R2, R0 ;  /* 0x0000000000027202 */ /* 0x000fc80000000f00 */
[----:B------:R-:W-:Y:S05]  /*1c90*/  RET.REL.NODEC R2 `(_Z4Yuk2P6float2S0_fi) ;  /* 0xffffffe002d87950 */ /* 0x000fea0003c3ffff */
        .weak           $__internal_3_$__cuda_sm3x_div_rn_noftz_f32_slowpath
        .type           $__internal_3_$__cuda_sm3x_div_rn_noftz_f32_slowpath,@function
        .size           $__internal_3_$__cuda_sm3x_div_rn_noftz_f32_slowpath,(.L_x_196 - $__internal_3_$__cuda_sm3x_div_rn_noftz_f32_slowpath)
$__internal_3_$__cuda_sm3x_div_rn_noftz_f32_slowpath:
        /* <DEDUP_REMOVED lines=34> */
.L_x_119:
        /* <DEDUP_REMOVED lines=32> */
[C---:B------:R-:W-:Y:S02]  /*20c0*/  IADD3 R20, PT, PT, R3.reuse, 0x20, RZ ;  /* 0x0000002003147810 */ /* 0x040fe40007ffe0ff */
[----:B------:R-:W-:Y:S02]  /*20d0*/  LOP3.LUT R8, R8, 0x7fffff, RZ, 0xc0, !PT ;  /* 0x007fffff08087812 */ /* 0x000fe400078ec0ff */
[C---:B------:R-:W-:Y:S02]  /*20e0*/  ISETP.NE.AND P2, PT, R3.reuse, RZ, PT ;  /* 0x000000ff0300720c */ /* 0x040fe40003f45270 */
        /* <DEDUP_REMOVED lines=16> */
.L_x_126:
[----:B------:R-:W-:-:S04]  /*21f0*/  LOP3.LUT R0, R0, 0x80000000, RZ, 0xc0, !PT ;  /* 0x8000000000007812 */ /* 0x000fc800078ec0ff */
[----:B------:R-:W-:Y:S01]  /*2200*/  LOP3.LUT R0, R0, 0x7f800000, RZ, 0xfc, !PT ;  /* 0x7f80000000007812 */ /* 0x000fe200078efcff */
[----:B------:R-:W-:Y:S06]  /*2210*/  BRA `(.L_x_127) ;  /* 0x0000000000047947 */ /* 0x000fec0003800000 */
.L_x_125:
[----:B------:R-:W-:-:S07]  /*2220*/  LEA R0, R9, R0, 0x17 ;  /* 0x0000000009007211 */ /* 0x000fce00078eb8ff */
.L_x_127:
[----:B------:R-:W-:Y:S05]  /*2230*/  BSYNC.RECONVERGENT B1 ;  /* 0x0000000000017941 */ /* 0x000fea0003800200 */
.L_x_124:
[----:B------:R-:W-:Y:S05]  /*2240*/  BRA `(.L_x_128) ;  /* 0x0000000000207947 */ /* 0x000fea0003800000 */
.L_x_123:
[----:B------:R-:W-:-:S04]  /*2250*/  LOP3.LUT R0, R0, 0x80000000, R3, 0x48, !PT ;  /* 0x8000000000007812 */ /* 0x000fc800078e4803 */
[----:B------:R-:W-:Y:S01]  /*2260*/  LOP3.LUT R0, R0, 0x7f800000, RZ, 0xfc, !PT ;  /* 0x7f80000000007812 */ /* 0x000fe200078efcff */
[----:B------:R-:W-:Y:S06]  /*2270*/  BRA `(.L_x_128) ;  /* 0x0000000000147947 */ /* 0x000fec0003800000 */
.L_x_122:
[----:B------:R-:W-:Y:S01]  /*2280*/  LOP3.LUT R0, R0, 0x80000000, R3, 0x48, !PT ;  /* 0x8000000000007812 */ /* 0x000fe200078e4803 */
[----:B------:R-:W-:Y:S06]  /*2290*/  BRA `(.L_x_128) ;  /* 0x00000000000c7947 */ /* 0x000fec0003800000 */
.L_x_121:
[----:B------:R-:W0:Y:S01]  /*22a0*/  MUFU.RSQ R0, -QNAN ;  /* 0xffc0000000007908 */ /* 0x000e220000001400 */
[----:B------:R-:W-:Y:S05]  /*22b0*/  BRA `(.L_x_128) ;  /* 0x0000000000047947 */ /* 0x000fea0003800000 */
.L_x_120:
[----:B------:R-:W-:-:S07]  /*22c0*/  FADD.FTZ R0, R3, R0 ;  /* 0x0000000003007221 */ /* 0x000fce0000010000 */
.L_x_128:
[----:B------:R-:W-:Y:S05]  /*22d0*/  BSYNC.RECONVERGENT B0 ;  /* 0x0000000000007941 */ /* 0x000fea0003800200 */
.L_x_118:
[----:B------:R-:W-:-:S04]  /*22e0*/  HFMA2 R3, -RZ, RZ, 0, 0 ;  /* 0x00000000ff037431 */ /* 0x000fc800000001ff */
[----:B0-----:R-:W-:Y:S05]  /*22f0*/  RET.REL.NODEC R2 `(_Z4Yuk2P6float2S0_fi) ;  /* 0xffffffdc02407950 */ /* 0x001fea0003c3ffff */
.L_x_129:
        /* <DEDUP_REMOVED lines=16> */
.L_x_196:


//--------------------- .text._Z4Yuk1P6float2S0_fi --------------------------
	.section	.text._Z4Yuk1P6float2S0_fi,"ax",@progbits
	.align	128
        .global         _Z4Yuk1P6float2S0_fi
        .type           _Z4Yuk1P6float2S0_fi,@function
        .size           _Z4Yuk1P6float2S0_fi,(.L_x_198 - _Z4Yuk1P6float2S0_fi)
        .other          _Z4Yuk1P6float2S0_fi,@"STO_CUDA_ENTRY STV_DEFAULT"
_Z4Yuk1P6float2S0_fi:
.text._Z4Yuk1P6float2S0_fi:
[----:B------:R-:W-:Y:S08]  /*0000*/  LDC R1, c[0x0][0x37c] ;  /* 0x0000df00ff017b82 */ /* 0x000ff00000000800 */
[----:B------:R-:W0:Y:S01]  /*0010*/  LDC R2, c[0x0][0x394] ;  /* 0x0000e500ff027b82 */ /* 0x000e220000000800 */
[----:B------:R-:W1:Y:S01]  /*0020*/  S2R R7, SR_TID.X ;  /* 0x0000000000077919 */ /* 0x000e620000002100 */
[----:B------:R-:W2:Y:S01]  /*0030*/  S2R R0, SR_CTAID.X ;  /* 0x0000000000007919 */ /* 0x000ea20000002500 */
[----:B0-----:R-:W-:-:S13]  /*0040*/  ISETP.GE.AND P0, PT, R2, 0x1, PT ;  /* 0x000000010200780c */ /* 0x001fda0003f06270 */
[----:B-12---:R-:W-:Y:S05]  /*0050*/  @!P0 EXIT ;  /* 0x000000000000894d */ /* 0x006fea0003800000 */
[----:B------:R-:W0:Y:S01]  /*0060*/  LDC.64 R16, c[0x0][0x380] ;  /* 0x0000e000ff107b82 */ /* 0x000e220000000a00 */
[----:B------:R-:W1:Y:S01]  /*0070*/  LDCU UR4, c[0x0][0x360] ;  /* 0x00006c00ff0477ac */ /* 0x000e620008000800 */
[C---:B------:R-:W-:Y:S01]  /*0080*/  ISETP.GE.U32.AND P0, PT, R2.reuse, 0x4, PT ;  /* 0x000000040200780c */ /* 0x040fe20003f06070 */
[----:B------:R-:W-:Y:S01]  /*0090*/  HFMA2 R4, -RZ, RZ, 0, 0 ;  /* 0x00000000ff047431 */ /* 0x000fe200000001ff */
[----:B------:R-:W-:Y:S01]  /*00a0*/  LOP3.LUT R5, R2, 0x3, RZ, 0xc0, !PT ;  /* 0x0000000302057812 */ /* 0x000fe200078ec0ff */
[----:B------:R-:W2:Y:S03]  /*00b0*/  LDCU.64 UR6, c[0x0][0x358] ;  /* 0x00006b00ff0677ac */ /* 0x000ea60008000a00 */
[----:B------:R-:W3:Y:S01]  /*00c0*/  LDC.64 R14, c[0x0][0x388] ;  /* 0x0000e200ff0e7b82 */ /* 0x000ee20000000a00 */
[----:B-1----:R-:W-:-:S04]  /*00d0*/  IMAD R7, R0, UR4, R7 ;  /* 0x0000000400077c24 */ /* 0x002fc8000f8e0207 */
[----:B0-----:R-:W-:-:S04]  /*00e0*/  IMAD.WIDE R16, R7, 0x8, R16 ;  /* 0x0000000807107825 */ /* 0x001fc800078e0210 */
[----:B---3--:R-:W-:Y:S01]  /*00f0*/  IMAD.WIDE R14, R7, 0x8, R14 ;  /* 0x00000008070e7825 */ /* 0x008fe200078e020e */
[----:B--2---:R-:W-:Y:S06]  /*0100*/  @!P0 BRA `(.L_x_130) ;  /* 0x0000000c00a88947 */ /* 0x004fec0003800000 */
[----:B------:R-:W0:Y:S01]  /*0110*/  LDCU.64 UR4, c[0x0][0x380] ;  /* 0x00007000ff0477ac */ /* 0x000e220008000a00 */
[----:B------:R-:W-:Y:S02]  /*0120*/  LOP3.LUT R4, R2, 0x7ffffffc, RZ, 0xc0, !PT ;  /* 0x7ffffffc02047812 */ /* 0x000fe400078ec0ff */
[----:B------:R-:W-:Y:S01]  /*0130*/  IADD3 R2, PT, PT, -R7, RZ, RZ ;  /* 0x000000ff07027210 */ /* 0x000fe20007ffe1ff */
[----:B------:R-:W1:Y:S01]  /*0140*/  LDCU UR8, c[0x0][0x390] ;  /* 0x00007200ff0877ac */ /* 0x000e620008000800 */
[----:B0-----:R-:W-:-:S04]  /*0150*/  UIADD3 UR4, UP0, UPT, UR4, 0x10, URZ ;  /* 0x0000001004047890 */ /* 0x001fc8000ff1e0ff */
[----:B------:R-:W-:Y:S02]  /*0160*/  UIADD3.X UR5, UPT, UPT, URZ, UR5, URZ, UP0, !UPT ;  /* 0x00000005ff057290 */ /* 0x000fe400087fe4ff */
[----:B------:R-:W-:Y:S01]  /*0170*/  MOV R12, UR4 ;  /* 0x00000004000c7c02 */ /* 0x000fe20008000f00 */
[----:B------:R-:W-:-:S03]  /*0180*/  UMOV UR4, URZ ;  /* 0x000000ff00047c82 */ /* 0x000fc60008000000 */
[----:B-1----:R-:W-:-:S07]  /*0190*/  MOV R13, UR5 ;  /* 0x00000005000d7c02 */ /* 0x002fce0008000f00 */
.L_x_159:
[----:B------:R-:W-:Y:S01]  /*01a0*/  ISETP.NE.AND P0, PT, R2, RZ, PT ;  /* 0x000000ff0200720c */ /* 0x000fe20003f05270 */
[----:B------:R-:W-:-:S12]  /*01b0*/  BSSY.RECONVERGENT B2, `(.L_x_131) ;  /* 0x0000034000027945 */ /* 0x000fd80003800200 */
[----:B0123--:R-:W-:Y:S05]  /*01c0*/  @!P0 BRA `(.L_x_132) ;  /* 0x0000000000c88947 */ /* 0x00ffea0003800000 */
[----:B------:R-:W2:Y:S04]  /*01d0*/  LDG.E.64 R8, desc[UR6][R16.64] ;  /* 0x0000000610087981 */ /* 0x000ea8000c1e1b00 */
[----:B------:R-:W2:Y:S01]  /*01e0*/  LDG.E.64 R18, desc[UR6][R12.64+-0x10] ;  /* 0xfffff0060c127981 */ /* 0x000ea2000c1e1b00 */
[----:B------:R-:W-:Y:S01]  /*01f0*/  BSSY.RECONVERGENT B0, `(.L_x_133) ;  /* 0x0000010000007945 */ /* 0x000fe20003800200 */
[----:B--2---:R-:W-:Y:S01]  /*0200*/  FADD R10, R9, -R19 ;  /* 0x80000013090a7221 */ /* 0x004fe20000000000 */
        /* <DEDUP_REMOVED lines=8> */
[----:B------:R-:W-:Y:S05]  /*0290*/  CALL.REL.NOINC `($__internal_4_$__cuda_sm20_sqrt_rn_f32_slowpath) ;  /* 0x0000001800087944 */ /* 0x000fea0003c00000 */
[----:B------:R-:W-:Y:S05]  /*02a0*/  BRA `(.L_x_135) ;  /* 0x0000000000107947 */ /* 0x000fea0003800000 */
.L_x_134:
[----:B------:R-:W-:Y:S01]  /*02b0*/  FMUL.FTZ R19, R0, R9 ;  /* 0x0000000900137220 */ /* 0x000fe20000410000 */
[----:B------:R-:W-:-:S03]  /*02c0*/  FMUL.FTZ R3, R9, 0.5 ;  /* 0x3f00000009037820 */ /* 0x000fc60000410000 */
[----:B------:R-:W-:-:S04]  /*02d0*/  FFMA R6, -R19, R19, R0 ;  /* 0x0000001313067223 */ /* 0x000fc80000000100 */
[----:B------:R-:W-:-:S07]  /*02e0*/  FFMA R19, R6, R3, R19 ;  /* 0x0000000306137223 */ /* 0x000fce0000000013 */
.L_x_135:
[----:B------:R-:W-:Y:S05]  /*02f0*/  BSYNC.RECONVERGENT B0 ;  /* 0x0000000000007941 */ /* 0x000fea0003800200 */
.L_x_133:
[----:B------:R-:W-:Y:S01]  /*0300*/  HFMA2 R9, -RZ, RZ, 3.7421875, 0 ;  /* 0x437c0000ff097431 */ /* 0x000fe200000001ff */
[----:B------:R-:W-:Y:S01]  /*0310*/  MOV R6, 0x3bbb989d ;  /* 0x3bbb989d00067802 */ /* 0x000fe20000000f00 */
[----:B------:R-:W-:Y:S01]  /*0320*/  FMUL R3, R19, UR8 ;  /* 0x0000000813037c20 */ /* 0x000fe20008400000 */
[----:B------:R-:W-:Y:S01]  /*0330*/  FMUL R18, R0, R19 ;  /* 0x0000001300127220 */ /* 0x000fe20000400000 */
[----:B------:R-:W-:Y:S02]  /*0340*/  BSSY.RECONVERGENT B3, `(.L_x_136) ;  /* 0x0000016000037945 */ /* 0x000fe40003800200 */
[----:B------:R-:W-:Y:S01]  /*0350*/  FFMA.SAT R6, R3, -R6, 0.5 ;  /* 0x3f00000003067423 */ /* 0x000fe20000002806 */
[----:B------:R-:W-:Y:S03]  /*0360*/  MUFU.RCP R0, R18 ;  /* 0x0000001200007308 */ /* 0x000fe60000001000 */
        /* <DEDUP_REMOVED lines=18> */
[----:B------:R-:W-:Y:S05]  /*0490*/  CALL.REL.NOINC `($__internal_5_$__cuda_sm3x_div_rn_noftz_f32_slowpath) ;  /* 0x0000001400e07944 */ /* 0x000fea0003c00000 */
.L_x_137:
[----:B------:R-:W-:Y:S05]  /*04a0*/  BSYNC.RECONVERGENT B3 ;  /* 0x0000000000037941 */ /* 0x000fea0003800200 */
.L_x_136:
[----:B------:R-:W2:Y:S02]  /*04b0*/  LDG.E.64 R8, desc[UR6][R14.64] ;  /* 0x000000060e087981 */ /* 0x000ea4000c1e1b00 */
[-C--:B--2---:R-:W-:Y:S01]  /*04c0*/  FFMA R8, R11, R0.reuse, R8 ;  /* 0x000000000b087223 */ /* 0x084fe20000000008 */
[----:B------:R-:W-:-:S05]  /*04d0*/  FFMA R9, R10, R0, R9 ;  /* 0x000000000a097223 */ /* 0x000fca0000000009 */
[----:B------:R0:W-:Y:S02]  /*04e0*/  STG.E.64 desc[UR6][R14.64], R8 ;  /* 0x000000080e007986 */ /* 0x0001e4000c101b06 */
.L_x_132:
[----:B------:R-:W-:Y:S05]  /*04f0*/  BSYNC.RECONVERGENT B2 ;  /* 0x0000000000027941 */ /* 0x000fea0003800200 */
.L_x_131:
[----:B------:R-:W-:Y:S01]  /*0500*/  UIADD3 UR5, UPT, UPT, UR4, 0x1, URZ ;  /* 0x0000000104057890 */ /* 0x000fe2000fffe0ff */
[----:B------:R-:W-:Y:S05]  /*0510*/  BSSY.RECONVERGENT B2, `(.L_x_138) ;  /* 0x0000035000027945 */ /* 0x000fea0003800200 */
[----:B------:R-:W-:-:S13]  /*0520*/  ISETP.NE.AND P0, PT, R7, UR5, PT ;  /* 0x0000000507007c0c */ /* 0x000fda000bf05270 */
[----:B------:R-:W-:Y:S05]  /*0530*/  @!P0 BRA `(.L_x_139) ;  /* 0x0000000000c88947 */ /* 0x000fea0003800000 */
[----:B0-----:R-:W2:Y:S04]  /*0540*/  LDG.E.64 R8, desc[UR6][R16.64] ;  /* 0x0000000610087981 */ /* 0x001ea8000c1e1b00 */
        /* <DEDUP_REMOVED lines=13> */
.L_x_141:
[----:B------:R-:W-:Y:S01]  /*0620*/  FMUL.FTZ R19, R0, R9 ;  /* 0x0000000900137220 */ /* 0x000fe20000410000 */
[----:B------:R-:W-:-:S03]  /*0630*/  FMUL.FTZ R3, R9, 0.5 ;  /* 0x3f00000009037820 */ /* 0x000fc60000410000 */
[----:B------:R-:W-:-:S04]  /*0640*/  FFMA R6, -R19, R19, R0 ;  /* 0x0000001313067223 */ /* 0x000fc80000000100 */
[----:B------:R-:W-:-:S07]  /*0650*/  FFMA R19, R6, R3, R19 ;  /* 0x0000000306137223 */ /* 0x000fce0000000013 */
.L_x_142:
[----:B------:R-:W-:Y:S05]  /*0660*/  BSYNC.RECONVERGENT B0 ;  /* 0x0000000000007941 */ /* 0x000fea0003800200 */
.L_x_140:
        /* <DEDUP_REMOVED lines=26> */
.L_x_144:
[----:B------:R-:W-:Y:S05]  /*0810*/  BSYNC.RECONVERGENT B3 ;  /* 0x0000000000037941 */ /* 0x000fea0003800200 */
.L_x_143:
[----:B------:R-:W2:Y:S02]  /*0820*/  LDG.E.64 R8, desc[UR6][R14.64] ;  /* 0x000000060e087981 */ /* 0x000ea4000c1e1b00 */
[-C--:B--2---:R-:W-:Y:S01]  /*0830*/  FFMA R8, R11, R0.reuse, R8 ;  /* 0x000000000b087223 */ /* 0x084fe20000000008 */
[----:B------:R-:W-:-:S05]  /*0840*/  FFMA R9, R10, R0, R9 ;  /* 0x000000000a097223 */ /* 0x000fca0000000009 */
[----:B------:R1:W-:Y:S02]  /*0850*/  STG.E.64 desc[UR6][R14.64], R8 ;  /* 0x000000080e007986 */ /* 0x0003e4000c101b06 */
.L_x_139:
[----:B------:R-:W-:Y:S05]  /*0860*/  BSYNC.RECONVERGENT B2 ;  /* 0x0000000000027941 */ /* 0x000fea0003800200 */
.L_x_138:
[----:B------:R-:W-:Y:S01]  /*0870*/  UIADD3 UR5, UPT, UPT, UR4, 0x2, URZ ;  /* 0x0000000204057890 */ /* 0x000fe2000fffe0ff */
[----:B------:R-:W-:Y:S05]  /*0880*/  BSSY.RECONVERGENT B2, `(.L_x_145) ;  /* 0x0000035000027945 */ /* 0x000fea0003800200 */
[----:B------:R-:W-:-:S13]  /*0890*/  ISETP.NE.AND P0, PT, R7, UR5, PT ;  /* 0x0000000507007c0c */ /* 0x000fda000bf05270 */
[----:B------:R-:W-:Y:S05]  /*08a0*/  @!P0 BRA `(.L_x_146) ;  /* 0x0000000000c88947 */ /* 0x000fea0003800000 */
[----:B01----:R-:W2:Y:S04]  /*08b0*/  LDG.E.64 R8, desc[UR6][R16.64] ;  /* 0x0000000610087981 */ /* 0x003ea8000c1e1b00 */
        /* <DEDUP_REMOVED lines=13> */
.L_x_148:
[----:B------:R-:W-:Y:S01]  /*0990*/  FMUL.FTZ R19, R0, R9 ;  /* 0x0000000900137220 */ /* 0x000fe20000410000 */
[----:B------:R-:W-:-:S03]  /*09a0*/  FMUL.FTZ R3, R9, 0.5 ;  /* 0x3f00000009037820 */ /* 0x000fc60000410000 */
[----:B------:R-:W-:-:S04]  /*09b0*/  FFMA R6, -R19, R19, R0 ;  /* 0x0000001313067223 */ /* 0x000fc80000000100 */
[----:B------:R-:W-:-:S07]  /*09c0*/  FFMA R19, R6, R3, R19 ;  /* 0x0000000306137223 */ /* 0x000fce0000000013 */
.L_x_149:
[----:B------:R-:W-:Y:S05]  /*09d0*/  BSYNC.RECONVERGENT B0 ;  /* 0x0000000000007941 */ /* 0x000fea0003800200 */
.L_x_147:
        /* <DEDUP_REMOVED lines=26> */
.L_x_151:
[----:B------:R-:W-:Y:S05]  /*0b80*/  BSYNC.RECONVERGENT B3 ;  /* 0x0000000000037941 */ /* 0x000fea0003800200 */
.L_x_150:
[----:B------:R-:W2:Y:S02]  /*0b90*/  LDG.E.64 R8, desc[UR6][R14.64] ;  /* 0x000000060e087981 */ /* 0x000ea4000c1e1b00 */
[-C--:B--2---:R-:W-:Y:S01]  /*0ba0*/  FFMA R8, R11, R0.reuse, R8 ;  /* 0x000000000b087223 */ /* 0x084fe20000000008 */
[----:B------:R-:W-:-:S05]  /*0bb0*/  FFMA R9, R10, R0, R9 ;  /* 0x000000000a097223 */ /* 0x000fca0000000009 */
[----:B------:R2:W-:Y:S02]  /*0bc0*/  STG.E.64 desc[UR6][R14.64], R8 ;  /* 0x000000080e007986 */ /* 0x0005e4000c101b06 */
.L_x_146:
[----:B------:R-:W-:Y:S05]  /*0bd0*/  BSYNC.RECONVERGENT B2 ;  /* 0x0000000000027941 */ /* 0x000fea0003800200 */
.L_x_145:
[----:B------:R-:W-:Y:S01]  /*0be0*/  UIADD3 UR5, UPT, UPT, UR4, 0x3, URZ ;  /* 0x0000000304057890 */ /* 0x000fe2000fffe0ff */
[----:B------:R-:W-:Y:S05]  /*0bf0*/  BSSY.RECONVERGENT B2, `(.L_x_152) ;  /* 0x0000035000027945 */ /* 0x000fea0003800200 */
[----:B------:R-:W-:-:S13]  /*0c00*/  ISETP.NE.AND P0, PT, R7, UR5, PT ;  /* 0x0000000507007c0c */ /* 0x000fda000bf05270 */
[----:B------:R-:W-:Y:S05]  /*0c10*/  @!P0 BRA `(.L_x_153) ;  /* 0x0000000000c88947 */ /* 0x000fea0003800000 */
[----:B012---:R-:W2:Y:S04]  /*0c20*/  LDG.E.64 R8, desc[UR6][R16.64] ;  /* 0x0000000610087981 */ /* 0x007ea8000c1e1b00 */
        /* <DEDUP_REMOVED lines=13> */
.L_x_155:
[----:B------:R-:W-:Y:S01]  /*0d00*/  FMUL.FTZ R19, R0, R9 ;  /* 0x0000000900137220 */ /* 0x000fe20000410000 */
[----:B------:R-:W-:-:S03]  /*0d10*/  FMUL.FTZ R3, R9, 0.5 ;  /* 0x3f00000009037820 */ /* 0x000fc60000410000 */
[----:B------:R-:W-:-:S04]  /*0d20*/  FFMA R6, -R19, R19, R0 ;  /* 0x0000001313067223 */ /* 0x000fc80000000100 */
[----:B------:R-:W-:-:S07]  /*0d30*/  FFMA R19, R6, R3, R19 ;  /* 0x0000000306137223 */ /* 0x000fce0000000013 */
.L_x_156:
[----:B------:R-:W-:Y:S05]  /*0d40*/  BSYNC.RECONVERGENT B0 ;  /* 0x0000000000007941 */ /* 0x000fea0003800200 */
.L_x_154:
        /* <DEDUP_REMOVED lines=26> */
.L_x_158:
[----:B------:R-:W-:Y:S05]  /*0ef0*/  BSYNC.RECONVERGENT B3 ;  /* 0x0000000000037941 */ /* 0x000fea0003800200 */
.L_x_157:
[----:B------:R-:W2:Y:S02]  /*0f00*/  LDG.E.64 R8, desc[UR6][R14.64] ;  /* 0x000000060e087981 */ /* 0x000ea4000c1e1b00 */
[-C--:B--2---:R-:W-:Y:S01]  /*0f10*/  FFMA R8, R11, R0.reuse, R8 ;  /* 0x000000000b087223 */ /* 0x084fe20000000008 */
[----:B------:R-:W-:-:S05]  /*0f20*/  FFMA R9, R10, R0, R9 ;  /* 0x000000000a097223 */ /* 0x000fca0000000009 */
[----:B------:R3:W-:Y:S02]  /*0f30*/  STG.E.64 desc[UR6][R14.64], R8 ;  /* 0x000000080e007986 */ /* 0x0007e4000c101b06 */
.L_x_153:
[----:B------:R-:W-:Y:S05]  /*0f40*/  BSYNC.RECONVERGENT B2 ;  /* 0x0000000000027941 */ /* 0x000fea0003800200 */
.L_x_152:
[----:B------:R-:W-:Y:S01]  /*0f50*/  UIADD3 UR4, UPT, UPT, UR4, 0x4, URZ ;  /* 0x0000000404047890 */ /* 0x000fe2000fffe0ff */
[----:B------:R-:W-:Y:S02]  /*0f60*/  IADD3 R12, P1, PT, R12, 0x20, RZ ;  /* 0x000000200c0c7810 */ /* 0x000fe40007f3e0ff */
[----:B------:R-:W-:Y:S02]  /*0f70*/  IADD3 R2, PT, PT, R2, 0x4, RZ ;  /* 0x0000000402027810 */ /* 0x000fe40007ffe0ff */
[----:B------:R-:W-:Y:S02]  /*0f80*/  IADD3.X R13, PT, PT, RZ, R13, RZ, P1, !PT ;  /* 0x0000000dff0d7210 */ /* 0x000fe40000ffe4ff */
[----:B------:R-:W-:-:S13]  /*0f90*/  ISETP.NE.AND P0, PT, R4, UR4, PT ;  /* 0x0000000404007c0c */ /* 0x000fda000bf05270 */
[----:B------:R-:W-:Y:S05]  /*0fa0*/  @P0 BRA `(.L_x_159) ;  /* 0xfffffff0007c0947 */ /* 0x000fea000383ffff */
.L_x_130:
[----:B------:R-:W-:-:S13]  /*0fb0*/  ISETP.NE.AND P0, PT, R5, RZ, PT ;  /* 0x000000ff0500720c */ /* 0x000fda0003f05270 */
[----:B------:R-:W-:Y:S05]  /*0fc0*/  @!P0 EXIT ;  /* 0x000000000000894d */ /* 0x000fea0003800000 */
[----:B------:R-:W-:-:S13]  /*0fd0*/  ISETP.NE.AND P0, PT, R5, 0x1, PT ;  /* 0x000000010500780c */ /* 0x000fda0003f05270 */
[----:B------:R-:W-:Y:S05]  /*0fe0*/  @!P0 BRA `(.L_x_160) ;  /* 0x0000000400c88947 */ /* 0x000fea0003800000 */
[----:B------:R-:W4:Y:S01]  /*0ff0*/  LDC.64 R10, c[0x0][0x380] ;  /* 0x0000e000ff0a7b82 */ /* 0x000f220000000a00 */
[----:B------:R-:W-:Y:S01]  /*1000*/  ISETP.NE.AND P0, PT, R7, R4, PT ;  /* 0x000000040700720c */ /* 0x000fe20003f05270 */
[----:B------:R-:W-:Y:S01]  /*1010*/  BSSY.RECONVERGENT B2, `(.L_x_161) ;  /* 0x0000036000027945 */ /* 0x000fe20003800200 */
[----:B----4-:R-:W-:-:S11]  /*1020*/  IMAD.WIDE.U32 R10, R4, 0x8, R10 ;  /* 0x00000008040a7825 */ /* 0x010fd600078e000a */
[----:B------:R-:W-:Y:S05]  /*1030*/  @!P0 BRA `(.L_x_162) ;  /* 0x0000000000cc8947 */ /* 0x000fea0003800000 */
[----:B0123--:R-:W2:Y:S04]  /*1040*/  LDG.E.64 R8, desc[UR6][R16.64] ;  /* 0x0000000610087981 */ /* 0x00fea8000c1e1b00 */
        /* <DEDUP_REMOVED lines=13> */
.L_x_164:
[----:B------:R-:W-:Y:S01]  /*1120*/  FMUL.FTZ R19, R0, R9 ;  /* 0x0000000900137220 */ /* 0x000fe20000410000 */
[----:B------:R-:W-:-:S03]  /*1130*/  FMUL.FTZ R3, R9, 0.5 ;  /* 0x3f00000009037820 */ /* 0x000fc60000410000 */
[----:B------:R-:W-:-:S04]  /*1140*/  FFMA R6, -R19, R19, R0 ;  /* 0x0000001313067223 */ /* 0x000fc80000000100 */
[----:B------:R-:W-:-:S07]  /*1150*/  FFMA R19, R6, R3, R19 ;  /* 0x0000000306137223 */ /* 0x000fce0000000013 */
.L_x_165:
[----:B------:R-:W-:Y:S05]  /*1160*/  BSYNC.RECONVERGENT B0 ;  /* 0x0000000000007941 */ /* 0x000fea0003800200 */
.L_x_163:
[----:B------:R-:W0:Y:S01]  /*1170*/  LDCU UR4, c[0x0][0x390] ;  /* 0x00007200ff0477ac */ /* 0x000e220008000800 */
[----:B------:R-:W-:Y:S01]  /*1180*/  HFMA2 R9, -RZ, RZ, 3.7421875, 0 ;  /* 0x437c0000ff097431 */ /* 0x000fe200000001ff */
        /* <DEDUP_REMOVED lines=25> */
.L_x_167:
[----:B------:R-:W-:Y:S05]  /*1320*/  BSYNC.RECONVERGENT B3 ;  /* 0x0000000000037941 */ /* 0x000fea0003800200 */
.L_x_166:
[----:B------:R-:W2:Y:S02]  /*1330*/  LDG.E.64 R8, desc[UR6][R14.64] ;  /* 0x000000060e087981 */ /* 0x000ea4000c1e1b00 */
[-C--:B--2---:R-:W-:Y:S01]  /*1340*/  FFMA R8, R5, R0.reuse, R8 ;  /* 0x0000000005087223 */ /* 0x084fe20000000008 */
[----:B------:R-:W-:-:S05]  /*1350*/  FFMA R9, R2, R0, R9 ;  /* 0x0000000002097223 */ /* 0x000fca0000000009 */
[----:B------:R4:W-:Y:S02]  /*1360*/  STG.E.64 desc[UR6][R14.64], R8 ;  /* 0x000000080e007986 */ /* 0x0009e4000c101b06 */
.L_x_162:
[----:B------:R-:W-:Y:S05]  /*1370*/  BSYNC.RECONVERGENT B2 ;  /* 0x0000000000027941 */ /* 0x000fea0003800200 */
.L_x_161:
[----:B------:R-:W-:Y:S01]  /*1380*/  IADD3 R0, PT, PT, R4, 0x1, RZ ;  /* 0x0000000104007810 */ /* 0x000fe20007ffe0ff */
[----:B------:R-:W-:Y:S03]  /*1390*/  BSSY.RECONVERGENT B2, `(.L_x_168) ;  /* 0x0000036000027945 */ /* 0x000fe60003800200 */
[----:B------:R-:W-:-:S13]  /*13a0*/  ISETP.NE.AND P0, PT, R7, R0, PT ;  /* 0x000000000700720c */ /* 0x000fda0003f05270 */
[----:B------:R-:W-:Y:S05]  /*13b0*/  @!P0 BRA `(.L_x_169) ;  /* 0x0000000000cc8947 */ /* 0x000fea0003800000 */
[----:B------:R-:W5:Y:S04]  /*13c0*/  LDG.E.64 R10, desc[UR6][R10.64+0x8] ;  /* 0x000008060a0a7981 */ /* 0x000f68000c1e1b00 */
[----:B01234-:R-:W5:Y:S01]  /*13d0*/  LDG.E.64 R8, desc[UR6][R16.64] ;  /* 0x0000000610087981 */ /* 0x01ff62000c1e1b00 */
[----:B------:R-:W-:Y:S01]  /*13e0*/  BSSY.RECONVERGENT B0, `(.L_x_170) ;  /* 0x0000010000007945 */ /* 0x000fe20003800200 */
[----:B-----5:R-:W-:Y:S01]  /*13f0*/  FADD R2, R9, -R11 ;  /* 0x8000000b09027221 */ /* 0x020fe20000000000 */
        /* <DEDUP_REMOVED lines=10> */
.L_x_171:
[----:B------:R-:W-:Y:S01]  /*14a0*/  FMUL.FTZ R19, R0, R9 ;  /* 0x0000000900137220 */ /* 0x000fe20000410000 */
[----:B------:R-:W-:-:S03]  /*14b0*/  FMUL.FTZ R3, R9, 0.5 ;  /* 0x3f00000009037820 */ /* 0x000fc60000410000 */
[----:B------:R-:W-:-:S04]  /*14c0*/  FFMA R6, -R19, R19, R0 ;  /* 0x0000001313067223 */ /* 0x000fc80000000100 */
[----:B------:R-:W-:-:S07]  /*14d0*/  FFMA R19, R6, R3, R19 ;  /* 0x0000000306137223 */ /* 0x000fce0000000013 */
.L_x_172:
[----:B------:R-:W-:Y:S05]  /*14e0*/  BSYNC.RECONVERGENT B0 ;  /* 0x0000000000007941 */ /* 0x000fea0003800200 */
.L_x_170:
        /* <DEDUP_REMOVED lines=27> */
.L_x_174:
[----:B------:R-:W-:Y:S05]  /*16a0*/  BSYNC.RECONVERGENT B3 ;  /* 0x0000000000037941 */ /* 0x000fea0003800200 */
.L_x_173:
[----:B------:R-:W2:Y:S02]  /*16b0*/  LDG.E.64 R8, desc[UR6][R14.64] ;  /* 0x000000060e087981 */ /* 0x000ea4000c1e1b00 */
[-C--:B--2---:R-:W-:Y:S01]  /*16c0*/  FFMA R8, R5, R0.reuse, R8 ;  /* 0x0000000005087223 */ /* 0x084fe20000000008 */
[----:B------:R-:W-:-:S05]  /*16d0*/  FFMA R9, R2, R0, R9 ;  /* 0x0000000002097223 */ /* 0x000fca0000000009 */
[----:B------:R0:W-:Y:S02]  /*16e0*/  STG.E.64 desc[UR6][R14.64], R8 ;  /* 0x000000080e007986 */ /* 0x0001e4000c101b06 */
.L_x_169:
[----:B------:R-:W-:Y:S05]  /*16f0*/  BSYNC.RECONVERGENT B2 ;  /* 0x0000000000027941 */ /* 0x000fea0003800200 */
.L_x_168:
[----:B------:R-:W-:-:S07]  /*1700*/  IADD3 R4, PT, PT, R4, 0x2, RZ ;  /* 0x0000000204047810 */ /* 0x000fce0007ffe0ff */
.L_x_160:
[----:B------:R-:W5:Y:S01]  /*1710*/  LDC R0, c[0x0][0x394] ;  /* 0x0000e500ff007b82 */ /* 0x000f620000000800 */
[----:B------:R-:W-:Y:S02]  /*1720*/  ISETP.NE.AND P0, PT, R7, R4, PT ;  /* 0x000000040700720c */ /* 0x000fe40003f05270 */
[----:B-----5:R-:W-:-:S04]  /*1730*/  LOP3.LUT R0, R0, 0x1, RZ, 0xc0, !PT ;  /* 0x0000000100007812 */ /* 0x020fc800078ec0ff */
[----:B------:R-:W-:-:S13]  /*1740*/  ISETP.NE.U32.OR P0, PT, R0, 0x1, !P0 ;  /* 0x000000010000780c */ /* 0x000fda0004705470 */
[----:B------:R-:W-:Y:S05]  /*1750*/  @P0 EXIT ;  /* 0x000000000000094d */ /* 0x000fea0003800000 */
[----:B------:R-:W5:Y:S01]  /*1760*/  LDC.64 R6, c[0x0][0x380] ;  /* 0x0000e000ff067b82 */ /* 0x000f620000000a00 */
[----:B------:R-:W2:Y:S01]  /*1770*/  LDG.E.64 R16, desc[UR6][R16.64] ;  /* 0x0000000610107981 */ /* 0x000ea2000c1e1b00 */
[----:B-----5:R-:W-:-:S06]  /*1780*/  IMAD.WIDE.U32 R6, R4, 0x8, R6 ;  /* 0x0000000804067825 */ /* 0x020fcc00078e0006 */
[----:B------:R-:W2:Y:S01]  /*1790*/  LDG.E.64 R6, desc[UR6][R6.64] ;  /* 0x0000000606067981 */ /* 0x000ea2000c1e1b00 */
[----:B------:R-:W-:Y:S01]  /*17a0*/  BSSY.RECONVERGENT B0, `(.L_x_175) ;  /* 0x0000010000007945 */ /* 0x000fe20003800200 */
[----:B--2---:R-:W-:Y:S01]  /*17b0*/  FADD R2, R17, -R7 ;  /* 0x8000000711027221 */ /* 0x004fe20000000000 */
[----:B------:R-:W-:-:S03]  /*17c0*/  FADD R5, R16, -R6 ;  /* 0x8000000610057221 */ /* 0x000fc60000000000 */
[----:B------:R-:W-:-:S04]  /*17d0*/  FMUL R0, R2, R2 ;  /* 0x0000000202007220 */ /* 0x000fc80000400000 */
[----:B------:R-:W-:-:S05]  /*17e0*/  FFMA R0, R5, R5, R0 ;  /* 0x0000000505007223 */ /* 0x000fca0000000000 */
[----:B------:R-:W-:Y:S01]  /*17f0*/  IADD3 R3, PT, PT, R0, -0xd000000, RZ ;  /* 0xf300000000037810 */ /* 0x000fe20007ffe0ff */
[----:B01-34-:R0:W1:Y:S03]  /*1800*/  MUFU.RSQ R9, R0 ;  /* 0x0000000000097308 */ /* 0x01b0660000001400 */
[----:B------:R-:W-:-:S13]  /*1810*/  ISETP.GT.U32.AND P0, PT, R3, 0x727fffff, PT ;  /* 0x727fffff0300780c */ /* 0x000fda0003f04070 */
[----:B0-----:R-:W-:Y:S05]  /*1820*/  @!P0 BRA `(.L_x_176) ;  /* 0x00000000000c8947 */ /* 0x001fea0003800000 */
[----:B------:R-:W-:-:S07]  /*1830*/  MOV R6, 0x1850 ;  /* 0x0000185000067802 */ /* 0x000fce0000000f00 */
[----:B-1----:R-:W-:Y:S05]  /*1840*/  CALL.REL.NOINC `($__internal_4_$__cuda_sm20_sqrt_rn_f32_slowpath) ;  /* 0x00000000009c7944 */ /* 0x002fea0003c00000 */
[----:B------:R-:W-:Y:S05]  /*1850*/  BRA `(.L_x_177) ;  /* 0x0000000000107947 */ /* 0x000fea0003800000 */
.L_x_176:
[----:B-1----:R-:W-:Y:S01]  /*1860*/  FMUL.FTZ R19, R0, R9 ;  /* 0x0000000900137220 */ /* 0x002fe20000410000 */
[----:B------:R-:W-:-:S03]  /*1870*/  FMUL.FTZ R3, R9, 0.5 ;  /* 0x3f00000009037820 */ /* 0x000fc60000410000 */
[----:B------:R-:W-:-:S04]  /*1880*/  FFMA R4, -R19, R19, R0 ;  /* 0x0000001313047223 */ /* 0x000fc80000000100 */
[----:B------:R-:W-:-:S07]  /*1890*/  FFMA R19, R4, R3, R19 ;  /* 0x0000000304137223 */ /* 0x000fce0000000013 */
.L_x_177:
[----:B------:R-:W-:Y:S05]  /*18a0*/  BSYNC.RECONVERGENT B0 ;  /* 0x0000000000007941 */ /* 0x000fea0003800200 */
.L_x_175:
        /* <DEDUP_REMOVED lines=27> */
.L_x_179:
[----:B------:R-:W-:Y:S05]  /*1a60*/  BSYNC.RECONVERGENT B2 ;  /* 0x0000000000027941 */ /* 0x000fea0003800200 */
.L_x_178:
[----:B------:R-:W2:Y:S02]  /*1a70*/  LDG.E.64 R6, desc[UR6][R14.64] ;  /* 0x000000060e067981 */ /* 0x000ea4000c1e1b00 */
[-C--:B--2---:R-:W-:Y:S01]  /*1a80*/  FFMA R6, R5, R0.reuse, R6 ;  /* 0x0000000005067223 */ /* 0x084fe20000000006 */
[----:B------:R-:W-:-:S05]  /*1a90*/  FFMA R7, R2, R0, R7 ;  /* 0x0000000002077223 */ /* 0x000fca0000000007 */
[----:B------:R-:W-:Y:S01]  /*1aa0*/  STG.E.64 desc[UR6][R14.64], R6 ;  /* 0x000000060e007986 */ /* 0x000fe2000c101b06 */
[----:B------:R-:W-:Y:S05]  /*1ab0*/  EXIT ;  /* 0x000000000000794d */ /* 0x000fea0003800000 */
        .weak           $__internal_4_$__cuda_sm20_sqrt_rn_f32_slowpath
        .type           $__internal_4_$__cuda_sm20_sqrt_rn_f32_slowpath,@function
        .size           $__internal_4_$__cuda_sm20_sqrt_rn_f32_slowpath,($__internal_5_$__cuda_sm3x_div_rn_noftz_f32_slowpath - $__internal_4_$__cuda_sm20_sqrt_rn_f32_slowpath)
$__internal_4_$__cuda_sm20_sqrt_rn_f32_slowpath:
        /* <DEDUP_REMOVED lines=19> */
.L_x_180:
[----:B------:R-:W-:Y:S01]  /*1bf0*/  HFMA2 R9, -RZ, RZ, 0, 0 ;  /* 0x00000000ff097431 */ /* 0x000fe200000001ff */
[----:B------:R-:W-:-:S04]  /*1c00*/  MOV R8, R6 ;  /* 0x0000000600087202 */ /* 0x000fc80000000f00 */
[----:B------:R-:W-:Y:S05]  /*1c10*/  RET.REL.NODEC R8 `(_Z4Yuk1P6float2S0_fi) ;  /* 0xffffffe008f87950 */ /* 0x000fea0003c3ffff */
        .weak           $__internal_5_$__cuda_sm3x_div_rn_noftz_f32_slowpath
        .type           $__internal_5_$__cuda_sm3x_div_rn_noftz_f32_slowpath,@function
        .size           $__internal_5_$__cuda_sm3x_div_rn_noftz_f32_slowpath,(.L_x_198 - $__internal_5_$__cuda_sm3x_div_rn_noftz_f32_slowpath)
$__internal_5_$__cuda_sm3x_div_rn_noftz_f32_slowpath:
        /* <DEDUP_REMOVED lines=34> */
.L_x_182:
        /* <DEDUP_REMOVED lines=51> */
.L_x_189:
[----:B------:R-:W-:-:S04]  /*2170*/  LOP3.LUT R0, R0, 0x80000000, RZ, 0xc0, !PT ;  /* 0x8000000000007812 */ /* 0x000fc800078ec0ff */
[----:B------:R-:W-:Y:S01]  /*2180*/  LOP3.LUT R0, R0, 0x7f800000, RZ, 0xfc, !PT ;  /* 0x7f80000000007812 */ /* 0x000fe200078efcff */
[----:B------:R-:W-:Y:S06]  /*2190*/  BRA `(.L_x_190) ;  /* 0x0000000000047947 */ /* 0x000fec0003800000 */
.L_x_188:
[----:B------:R-:W-:-:S07]  /*21a0*/  LEA R0, R9, R0, 0x17 ;  /* 0x0000000009007211 */ /* 0x000fce00078eb8ff */
.L_x_190:
[----:B------:R-:W-:Y:S05]  /*21b0*/  BSYNC.RECONVERGENT B1 ;  /* 0x0000000000017941 */ /* 0x000fea0003800200 */
.L_x_187:
[----:B------:R-:W-:Y:S05]  /*21c0*/  BRA `(.L_x_191) ;  /* 0x0000000000207947 */ /* 0x000fea0003800000 */
.L_x_186:
[----:B------:R-:W-:-:S04]  /*21d0*/  LOP3.LUT R0, R0, 0x80000000, R3, 0x48, !PT ;  /* 0x8000000000007812 */ /* 0x000fc800078e4803 */
[----:B------:R-:W-:Y:S01]  /*21e0*/  LOP3.LUT R0, R0, 0x7f800000, RZ, 0xfc, !PT ;  /* 0x7f80000000007812 */ /* 0x000fe200078efcff */
[----:B------:R-:W-:Y:S06]  /*21f0*/  BRA `(.L_x_191) ;  /* 0x0000000000147947 */ /* 0x000fec0003800000 */
.L_x_185:
[----:B------:R-:W-:Y:S01]  /*2200*/  LOP3.LUT R0, R0, 0x80000000, R3, 0x48, !PT ;  /* 0x8000000000007812 */ /* 0x000fe200078e4803 */
[----:B------:R-:W-:Y:S06]  /*2210*/  BRA `(.L_x_191) ;  /* 0x00000000000c7947 */ /* 0x000fec0003800000 */
.L_x_184:
[----:B------:R-:W0:Y:S01]  /*2220*/  MUFU.RSQ R0, -QNAN ;  /* 0xffc0000000007908 */ /* 0x000e220000001400 */
[----:B------:R-:W-:Y:S05]  /*2230*/  BRA `(.L_x_191) ;  /* 0x0000000000047947 */ /* 0x000fea0003800000 */
.L_x_183:
[----:B------:R-:W-:-:S07]  /*2240*/  FADD.FTZ R0, R3, R0 ;  /* 0x0000000003007221 */ /* 0x000fce0000010000 */
.L_x_191:
[----:B------:R-:W-:Y:S05]  /*2250*/  BSYNC.RECONVERGENT B0 ;  /* 0x0000000000007941 */ /* 0x000fea0003800200 */
.L_x_181:
[----:B------:R-:W-:Y:S01]  /*2260*/  HFMA2 R9, -RZ, RZ, 0, 0 ;  /* 0x00000000ff097431 */ /* 0x000fe200000001ff */
[----:B------:R-:W-:-:S04]  /*2270*/  MOV R8, R6 ;  /* 0x0000000600087202 */ /* 0x000fc80000000f00 */
[----:B0-----:R-:W-:Y:S05]  /*2280*/  RET.REL.NODEC R8 `(_Z4Yuk1P6float2S0_fi) ;  /* 0xffffffdc085c7950 */ /* 0x001fea0003c3ffff */
.L_x_192:
        /* <DEDUP_REMOVED lines=15> */
.L_x_198:


//--------------------- .nv.shared.reserved.0     --------------------------
	.section	.nv.shared.reserved.0,"aw",@nobits
	.weak		__nv_reservedSMEM_offset_0_alias
	.size		__nv_reservedSMEM_offset_0_alias, 0, 64
	.other		__nv_reservedSMEM_offset_0_alias,@"STO_CUDA_RESERVED_SHARED STV_DEFAULT"
__nv_reservedSMEM_offset_0_alias:
	.zero		0
	.zero		64


//--------------------- .nv.shared._Z4Yuk2P6float2S0_fi --------------------------
	.section	.nv.shared._Z4Yuk2P6float2S0_fi,"aw",@nobits
	.sectionflags	@""
	.align	8
.nv.shared._Z4Yuk2P6float2S0_fi:
	.zero		4096


//--------------------- .nv.constant0._Z4Yuk3P6float2S0_fi --------------------------
	.section	.nv.constant0._Z4Yuk3P6float2S0_fi,"a",@progbits
	.sectionflags	@""
	.align	4
.nv.constant0._Z4Yuk3P6float2S0_fi:
	.zero		920


//--------------------- .nv.constant0._Z4Yuk2P6float2S0_fi --------------------------
	.section	.nv.constant0._Z4Yuk2P6float2S0_fi,"a",@progbits
	.sectionflags	@""
	.align	4
.nv.constant0._Z4Yuk2P6float2S0_fi:
	.zero		920


//--------------------- .nv.constant0._Z4Yuk1P6float2S0_fi --------------------------
	.section	.nv.constant0._Z4Yuk1P6float2S0_fi,"a",@progbits
	.sectionflags	@""
	.align	4
.nv.constant0._Z4Yuk1P6float2S0_fi:
	.zero		920


//--------------------- SYMBOLS --------------------------

	.type		.nv.reservedSmem.offset0,@object
	.size		.nv.reservedSmem.offset0,0x4
	.type		.nv.reservedSmem.cap,@object
	.size		.nv.reservedSmem.cap,0x4
